//
// Generated by NVIDIA NVVM Compiler
//
// Compiler Build ID: CL-36424714
// Cuda compilation tools, release 13.0, V13.0.88
// Based on NVVM 20.0.0
//

.version 9.0
.target sm_100
.address_size 64

	// .globl	_Z15init_rng_kernelP17curandStateXORWOWm
.global .align 4 .b8 precalc_xorwow_matrix[102400];
.global .align 4 .b8 precalc_xorwow_offset_matrix[102400];
.global .align 4 .b8 mrg32k3aM1[2304];
.global .align 4 .b8 mrg32k3aM2[2304];
.global .align 4 .b8 mrg32k3aM1SubSeq[2016];
.global .align 4 .b8 mrg32k3aM2SubSeq[2016];
.global .align 4 .b8 mrg32k3aM1Seq[2304];
.global .align 4 .b8 mrg32k3aM2Seq[2304];
.const .align 8 .b8 __cr_lgamma_table[72];
.extern .shared .align 16 .b8 sdata[];

.visible .entry _Z15init_rng_kernelP17curandStateXORWOWm(
	.param .u64 .ptr .align 1 _Z15init_rng_kernelP17curandStateXORWOWm_param_0,
	.param .u64 _Z15init_rng_kernelP17curandStateXORWOWm_param_1
)
{
	.reg .pred 	%p<25>;
	.reg .b32 	%r<413>;
	.reg .b64 	%rd<19>;

	ld.param.u64 	%rd8, [_Z15init_rng_kernelP17curandStateXORWOWm_param_0];
	ld.param.u64 	%rd9, [_Z15init_rng_kernelP17curandStateXORWOWm_param_1];
	mov.u32 	%r183, %ctaid.x;
	mov.u32 	%r184, %ntid.x;
	mov.u32 	%r185, %tid.x;
	mad.lo.s32 	%r1, %r183, %r184, %r185;
	setp.gt.s32 	%p1, %r1, 262143;
	@%p1 bra 	$L__BB0_44;
	cvta.to.global.u64 	%rd10, %rd8;
	cvt.s64.s32 	%rd18, %r1;
	mul.wide.s32 	%rd11, %r1, 48;
	add.s64 	%rd2, %rd10, %rd11;
	cvt.u32.u64 	%r186, %rd9;
	xor.b32  	%r187, %r186, -1429050551;
	mul.lo.s32 	%r188, %r187, 1099087573;
	{ .reg .b32 tmp; mov.b64 {tmp, %r189}, %rd9; }
	xor.b32  	%r190, %r189, -136515619;
	mul.lo.s32 	%r191, %r190, -1703105765;
	add.s32 	%r192, %r188, %r191;
	add.s32 	%r193, %r192, 6615241;
	add.s32 	%r194, %r188, 123456789;
	st.global.v2.u32 	[%rd2], {%r193, %r194};
	xor.b32  	%r195, %r188, 362436069;
	add.s32 	%r196, %r191, 521288629;
	st.global.v2.u32 	[%rd2+8], {%r195, %r196};
	xor.b32  	%r197, %r191, 88675123;
	add.s32 	%r198, %r188, 5783321;
	st.global.v2.u32 	[%rd2+16], {%r197, %r198};
	setp.eq.s32 	%p2, %r1, 0;
	@%p2 bra 	$L__BB0_43;
	mov.b32 	%r319, 0;
$L__BB0_3:
	and.b64  	%rd4, %rd18, 3;
	setp.eq.s64 	%p3, %rd4, 0;
	@%p3 bra 	$L__BB0_42;
	mul.wide.u32 	%rd12, %r319, 3200;
	mov.u64 	%rd13, precalc_xorwow_matrix;
	add.s64 	%rd5, %rd13, %rd12;
	cvt.u32.u64 	%r3, %rd4;
	mov.b32 	%r320, 0;
$L__BB0_5:
	mov.b32 	%r333, 0;
	mov.u32 	%r334, %r333;
	mov.u32 	%r335, %r333;
	mov.u32 	%r336, %r333;
	mov.u32 	%r337, %r333;
	mov.u32 	%r326, %r333;
$L__BB0_6:
	mul.wide.u32 	%rd14, %r326, 4;
	add.s64 	%rd15, %rd2, %rd14;
	ld.global.u32 	%r11, [%rd15+4];
	shl.b32 	%r12, %r326, 5;
	mov.b32 	%r332, 0;
$L__BB0_7:
	.pragma "nounroll";
	shr.u32 	%r203, %r11, %r332;
	and.b32  	%r204, %r203, 1;
	setp.eq.b32 	%p4, %r204, 1;
	not.pred 	%p5, %p4;
	add.s32 	%r205, %r12, %r332;
	mul.lo.s32 	%r206, %r205, 5;
	mul.wide.u32 	%rd16, %r206, 4;
	add.s64 	%rd6, %rd5, %rd16;
	@%p5 bra 	$L__BB0_9;
	ld.global.u32 	%r207, [%rd6];
	xor.b32  	%r337, %r337, %r207;
	ld.global.u32 	%r208, [%rd6+4];
	xor.b32  	%r336, %r336, %r208;
	ld.global.u32 	%r209, [%rd6+8];
	xor.b32  	%r335, %r335, %r209;
	ld.global.u32 	%r210, [%rd6+12];
	xor.b32  	%r334, %r334, %r210;
	ld.global.u32 	%r211, [%rd6+16];
	xor.b32  	%r333, %r333, %r211;
$L__BB0_9:
	and.b32  	%r213, %r203, 2;
	setp.eq.s32 	%p6, %r213, 0;
	@%p6 bra 	$L__BB0_11;
	ld.global.u32 	%r214, [%rd6+20];
	xor.b32  	%r337, %r337, %r214;
	ld.global.u32 	%r215, [%rd6+24];
	xor.b32  	%r336, %r336, %r215;
	ld.global.u32 	%r216, [%rd6+28];
	xor.b32  	%r335, %r335, %r216;
	ld.global.u32 	%r217, [%rd6+32];
	xor.b32  	%r334, %r334, %r217;
	ld.global.u32 	%r218, [%rd6+36];
	xor.b32  	%r333, %r333, %r218;
$L__BB0_11:
	and.b32  	%r220, %r203, 4;
	setp.eq.s32 	%p7, %r220, 0;
	@%p7 bra 	$L__BB0_13;
	ld.global.u32 	%r221, [%rd6+40];
	xor.b32  	%r337, %r337, %r221;
	ld.global.u32 	%r222, [%rd6+44];
	xor.b32  	%r336, %r336, %r222;
	ld.global.u32 	%r223, [%rd6+48];
	xor.b32  	%r335, %r335, %r223;
	ld.global.u32 	%r224, [%rd6+52];
	xor.b32  	%r334, %r334, %r224;
	ld.global.u32 	%r225, [%rd6+56];
	xor.b32  	%r333, %r333, %r225;
$L__BB0_13:
	and.b32  	%r227, %r203, 8;
	setp.eq.s32 	%p8, %r227, 0;
	@%p8 bra 	$L__BB0_15;
	ld.global.u32 	%r228, [%rd6+60];
	xor.b32  	%r337, %r337, %r228;
	ld.global.u32 	%r229, [%rd6+64];
	xor.b32  	%r336, %r336, %r229;
	ld.global.u32 	%r230, [%rd6+68];
	xor.b32  	%r335, %r335, %r230;
	ld.global.u32 	%r231, [%rd6+72];
	xor.b32  	%r334, %r334, %r231;
	ld.global.u32 	%r232, [%rd6+76];
	xor.b32  	%r333, %r333, %r232;
$L__BB0_15:
	and.b32  	%r234, %r203, 16;
	setp.eq.s32 	%p9, %r234, 0;
	@%p9 bra 	$L__BB0_17;
	ld.global.u32 	%r235, [%rd6+80];
	xor.b32  	%r337, %r337, %r235;
	ld.global.u32 	%r236, [%rd6+84];
	xor.b32  	%r336, %r336, %r236;
	ld.global.u32 	%r237, [%rd6+88];
	xor.b32  	%r335, %r335, %r237;
	ld.global.u32 	%r238, [%rd6+92];
	xor.b32  	%r334, %r334, %r238;
	ld.global.u32 	%r239, [%rd6+96];
	xor.b32  	%r333, %r333, %r239;
$L__BB0_17:
	and.b32  	%r241, %r203, 32;
	setp.eq.s32 	%p10, %r241, 0;
	@%p10 bra 	$L__BB0_19;
	ld.global.u32 	%r242, [%rd6+100];
	xor.b32  	%r337, %r337, %r242;
	ld.global.u32 	%r243, [%rd6+104];
	xor.b32  	%r336, %r336, %r243;
	ld.global.u32 	%r244, [%rd6+108];
	xor.b32  	%r335, %r335, %r244;
	ld.global.u32 	%r245, [%rd6+112];
	xor.b32  	%r334, %r334, %r245;
	ld.global.u32 	%r246, [%rd6+116];
	xor.b32  	%r333, %r333, %r246;
$L__BB0_19:
	and.b32  	%r248, %r203, 64;
	setp.eq.s32 	%p11, %r248, 0;
	@%p11 bra 	$L__BB0_21;
	ld.global.u32 	%r249, [%rd6+120];
	xor.b32  	%r337, %r337, %r249;
	ld.global.u32 	%r250, [%rd6+124];
	xor.b32  	%r336, %r336, %r250;
	ld.global.u32 	%r251, [%rd6+128];
	xor.b32  	%r335, %r335, %r251;
	ld.global.u32 	%r252, [%rd6+132];
	xor.b32  	%r334, %r334, %r252;
	ld.global.u32 	%r253, [%rd6+136];
	xor.b32  	%r333, %r333, %r253;
$L__BB0_21:
	and.b32  	%r255, %r203, 128;
	setp.eq.s32 	%p12, %r255, 0;
	@%p12 bra 	$L__BB0_23;
	ld.global.u32 	%r256, [%rd6+140];
	xor.b32  	%r337, %r337, %r256;
	ld.global.u32 	%r257, [%rd6+144];
	xor.b32  	%r336, %r336, %r257;
	ld.global.u32 	%r258, [%rd6+148];
	xor.b32  	%r335, %r335, %r258;
	ld.global.u32 	%r259, [%rd6+152];
	xor.b32  	%r334, %r334, %r259;
	ld.global.u32 	%r260, [%rd6+156];
	xor.b32  	%r333, %r333, %r260;
$L__BB0_23:
	and.b32  	%r262, %r203, 256;
	setp.eq.s32 	%p13, %r262, 0;
	@%p13 bra 	$L__BB0_25;
	ld.global.u32 	%r263, [%rd6+160];
	xor.b32  	%r337, %r337, %r263;
	ld.global.u32 	%r264, [%rd6+164];
	xor.b32  	%r336, %r336, %r264;
	ld.global.u32 	%r265, [%rd6+168];
	xor.b32  	%r335, %r335, %r265;
	ld.global.u32 	%r266, [%rd6+172];
	xor.b32  	%r334, %r334, %r266;
	ld.global.u32 	%r267, [%rd6+176];
	xor.b32  	%r333, %r333, %r267;
$L__BB0_25:
	and.b32  	%r269, %r203, 512;
	setp.eq.s32 	%p14, %r269, 0;
	@%p14 bra 	$L__BB0_27;
	ld.global.u32 	%r270, [%rd6+180];
	xor.b32  	%r337, %r337, %r270;
	ld.global.u32 	%r271, [%rd6+184];
	xor.b32  	%r336, %r336, %r271;
	ld.global.u32 	%r272, [%rd6+188];
	xor.b32  	%r335, %r335, %r272;
	ld.global.u32 	%r273, [%rd6+192];
	xor.b32  	%r334, %r334, %r273;
	ld.global.u32 	%r274, [%rd6+196];
	xor.b32  	%r333, %r333, %r274;
$L__BB0_27:
	and.b32  	%r276, %r203, 1024;
	setp.eq.s32 	%p15, %r276, 0;
	@%p15 bra 	$L__BB0_29;
	ld.global.u32 	%r277, [%rd6+200];
	xor.b32  	%r337, %r337, %r277;
	ld.global.u32 	%r278, [%rd6+204];
	xor.b32  	%r336, %r336, %r278;
	ld.global.u32 	%r279, [%rd6+208];
	xor.b32  	%r335, %r335, %r279;
	ld.global.u32 	%r280, [%rd6+212];
	xor.b32  	%r334, %r334, %r280;
	ld.global.u32 	%r281, [%rd6+216];
	xor.b32  	%r333, %r333, %r281;
$L__BB0_29:
	and.b32  	%r283, %r203, 2048;
	setp.eq.s32 	%p16, %r283, 0;
	@%p16 bra 	$L__BB0_31;
	ld.global.u32 	%r284, [%rd6+220];
	xor.b32  	%r337, %r337, %r284;
	ld.global.u32 	%r285, [%rd6+224];
	xor.b32  	%r336, %r336, %r285;
	ld.global.u32 	%r286, [%rd6+228];
	xor.b32  	%r335, %r335, %r286;
	ld.global.u32 	%r287, [%rd6+232];
	xor.b32  	%r334, %r334, %r287;
	ld.global.u32 	%r288, [%rd6+236];
	xor.b32  	%r333, %r333, %r288;
$L__BB0_31:
	and.b32  	%r290, %r203, 4096;
	setp.eq.s32 	%p17, %r290, 0;
	@%p17 bra 	$L__BB0_33;
	ld.global.u32 	%r291, [%rd6+240];
	xor.b32  	%r337, %r337, %r291;
	ld.global.u32 	%r292, [%rd6+244];
	xor.b32  	%r336, %r336, %r292;
	ld.global.u32 	%r293, [%rd6+248];
	xor.b32  	%r335, %r335, %r293;
	ld.global.u32 	%r294, [%rd6+252];
	xor.b32  	%r334, %r334, %r294;
	ld.global.u32 	%r295, [%rd6+256];
	xor.b32  	%r333, %r333, %r295;
$L__BB0_33:
	and.b32  	%r297, %r203, 8192;
	setp.eq.s32 	%p18, %r297, 0;
	@%p18 bra 	$L__BB0_35;
	ld.global.u32 	%r298, [%rd6+260];
	xor.b32  	%r337, %r337, %r298;
	ld.global.u32 	%r299, [%rd6+264];
	xor.b32  	%r336, %r336, %r299;
	ld.global.u32 	%r300, [%rd6+268];
	xor.b32  	%r335, %r335, %r300;
	ld.global.u32 	%r301, [%rd6+272];
	xor.b32  	%r334, %r334, %r301;
	ld.global.u32 	%r302, [%rd6+276];
	xor.b32  	%r333, %r333, %r302;
$L__BB0_35:
	and.b32  	%r304, %r203, 16384;
	setp.eq.s32 	%p19, %r304, 0;
	@%p19 bra 	$L__BB0_37;
	ld.global.u32 	%r305, [%rd6+280];
	xor.b32  	%r337, %r337, %r305;
	ld.global.u32 	%r306, [%rd6+284];
	xor.b32  	%r336, %r336, %r306;
	ld.global.u32 	%r307, [%rd6+288];
	xor.b32  	%r335, %r335, %r307;
	ld.global.u32 	%r308, [%rd6+292];
	xor.b32  	%r334, %r334, %r308;
	ld.global.u32 	%r309, [%rd6+296];
	xor.b32  	%r333, %r333, %r309;
$L__BB0_37:
	and.b32  	%r311, %r203, 32768;
	setp.eq.s32 	%p20, %r311, 0;
	@%p20 bra 	$L__BB0_39;
	ld.global.u32 	%r312, [%rd6+300];
	xor.b32  	%r337, %r337, %r312;
	ld.global.u32 	%r313, [%rd6+304];
	xor.b32  	%r336, %r336, %r313;
	ld.global.u32 	%r314, [%rd6+308];
	xor.b32  	%r335, %r335, %r314;
	ld.global.u32 	%r315, [%rd6+312];
	xor.b32  	%r334, %r334, %r315;
	ld.global.u32 	%r316, [%rd6+316];
	xor.b32  	%r333, %r333, %r316;
$L__BB0_39:
	add.s32 	%r332, %r332, 16;
	setp.ne.s32 	%p21, %r332, 32;
	@%p21 bra 	$L__BB0_7;
	mad.lo.s32 	%r317, %r326, -31, %r12;
	add.s32 	%r326, %r317, 1;
	setp.ne.s32 	%p22, %r326, 5;
	@%p22 bra 	$L__BB0_6;
	st.global.u32 	[%rd2+4], %r337;
	st.global.u32 	[%rd2+8], %r336;
	st.global.u32 	[%rd2+12], %r335;
	st.global.u32 	[%rd2+16], %r334;
	st.global.u32 	[%rd2+20], %r333;
	add.s32 	%r320, %r320, 1;
	setp.lt.u32 	%p23, %r320, %r3;
	@%p23 bra 	$L__BB0_5;
$L__BB0_42:
	shr.u64 	%rd7, %rd18, 2;
	add.s32 	%r319, %r319, 1;
	setp.gt.u64 	%p24, %rd18, 3;
	mov.u64 	%rd18, %rd7;
	@%p24 bra 	$L__BB0_3;
$L__BB0_43:
	mov.b32 	%r318, 0;
	st.global.v2.u32 	[%rd2+24], {%r318, %r318};
	st.global.u32 	[%rd2+32], %r318;
	mov.b64 	%rd17, 0;
	st.global.u64 	[%rd2+40], %rd17;
$L__BB0_44:
	ret;

}
	// .globl	_Z19heston_euler_kernelPfP17curandStateXORWOWi
.visible .entry _Z19heston_euler_kernelPfP17curandStateXORWOWi(
	.param .u64 .ptr .align 1 _Z19heston_euler_kernelPfP17curandStateXORWOWi_param_0,
	.param .u64 .ptr .align 1 _Z19heston_euler_kernelPfP17curandStateXORWOWi_param_1,
	.param .u32 _Z19heston_euler_kernelPfP17curandStateXORWOWi_param_2
)
{
	.reg .pred 	%p<10>;
	.reg .b32 	%r<88>;
	.reg .b32 	%f<98>;
	.reg .b64 	%rd<9>;
	.reg .b64 	%fd<2>;

	ld.param.u64 	%rd2, [_Z19heston_euler_kernelPfP17curandStateXORWOWi_param_0];
	ld.param.u64 	%rd3, [_Z19heston_euler_kernelPfP17curandStateXORWOWi_param_1];
	ld.param.u32 	%r28, [_Z19heston_euler_kernelPfP17curandStateXORWOWi_param_2];
	cvta.to.global.u64 	%rd4, %rd3;
	mov.u32 	%r31, %ctaid.x;
	mov.u32 	%r32, %ntid.x;
	mov.u32 	%r33, %tid.x;
	mad.lo.s32 	%r1, %r31, %r32, %r33;
	mul.wide.s32 	%rd5, %r1, 48;
	add.s64 	%rd1, %rd4, %rd5;
	ld.global.v2.u32 	{%r2, %r84}, [%rd1];
	ld.global.v2.u32 	{%r82, %r83}, [%rd1+8];
	ld.global.v2.u32 	{%r79, %r80}, [%rd1+16];
	ld.global.v2.u32 	{%r81, %r9}, [%rd1+24];
	ld.global.f32 	%f94, [%rd1+32];
	ld.global.f64 	%fd1, [%rd1+40];
	mov.f32 	%f93, 0f3F800000;
	mov.f32 	%f92, 0f3DCCCCCD;
	mov.b32 	%r78, 362437;
	mov.b32 	%r77, 724874;
$L__BB1_1:
	mov.u32 	%r15, %r83;
	mov.u32 	%r83, %r80;
	mov.u32 	%r16, %r79;
	setp.eq.s32 	%p1, %r81, 1;
	@%p1 bra 	$L__BB1_3;
	shr.u32 	%r35, %r84, 2;
	xor.b32  	%r36, %r35, %r84;
	shl.b32 	%r37, %r83, 4;
	shl.b32 	%r38, %r36, 1;
	xor.b32  	%r39, %r37, %r38;
	xor.b32  	%r40, %r39, %r83;
	xor.b32  	%r79, %r40, %r36;
	add.s32 	%r41, %r2, %r78;
	add.s32 	%r42, %r41, %r79;
	shr.u32 	%r43, %r82, 2;
	xor.b32  	%r44, %r43, %r82;
	shl.b32 	%r45, %r79, 4;
	shl.b32 	%r46, %r44, 1;
	xor.b32  	%r47, %r46, %r45;
	xor.b32  	%r48, %r47, %r44;
	xor.b32  	%r80, %r48, %r79;
	add.s32 	%r49, %r2, %r77;
	add.s32 	%r50, %r49, %r80;
	cvt.rn.f32.u32 	%f16, %r42;
	fma.rn.f32 	%f17, %f16, 0f2F800000, 0f2F000000;
	cvt.rn.f32.u32 	%f18, %r50;
	fma.rn.f32 	%f19, %f18, 0f30C90FDB, 0f30490FDB;
	setp.lt.f32 	%p2, %f17, 0f00800000;
	mul.f32 	%f20, %f17, 0f4B000000;
	selp.f32 	%f21, %f20, %f17, %p2;
	selp.f32 	%f22, 0fC1B80000, 0f00000000, %p2;
	mov.b32 	%r51, %f21;
	add.s32 	%r52, %r51, -1059760811;
	and.b32  	%r53, %r52, -8388608;
	sub.s32 	%r54, %r51, %r53;
	mov.b32 	%f23, %r54;
	cvt.rn.f32.s32 	%f24, %r53;
	fma.rn.f32 	%f25, %f24, 0f34000000, %f22;
	add.f32 	%f26, %f23, 0fBF800000;
	fma.rn.f32 	%f27, %f26, 0fBE055027, 0f3E1039F6;
	fma.rn.f32 	%f28, %f27, %f26, 0fBDF8CDCC;
	fma.rn.f32 	%f29, %f28, %f26, 0f3E0F2955;
	fma.rn.f32 	%f30, %f29, %f26, 0fBE2AD8B9;
	fma.rn.f32 	%f31, %f30, %f26, 0f3E4CED0B;
	fma.rn.f32 	%f32, %f31, %f26, 0fBE7FFF22;
	fma.rn.f32 	%f33, %f32, %f26, 0f3EAAAA78;
	fma.rn.f32 	%f34, %f33, %f26, 0fBF000000;
	mul.f32 	%f35, %f26, %f34;
	fma.rn.f32 	%f36, %f35, %f26, %f26;
	fma.rn.f32 	%f37, %f25, 0f3F317218, %f36;
	setp.gt.u32 	%p3, %r51, 2139095039;
	fma.rn.f32 	%f38, %f21, 0f7F800000, 0f7F800000;
	selp.f32 	%f39, %f38, %f37, %p3;
	setp.eq.f32 	%p4, %f21, 0f00000000;
	mul.f32 	%f40, %f39, 0fC0000000;
	selp.f32 	%f41, 0f7F800000, %f40, %p4;
	sqrt.rn.f32 	%f42, %f41;
	sin.approx.f32 	%f43, %f19;
	cos.approx.f32 	%f44, %f19;
	mul.f32 	%f95, %f42, %f43;
	mul.f32 	%f94, %f42, %f44;
	mov.b32 	%r81, 0;
	mov.f32 	%f97, %f94;
	bra.uni 	$L__BB1_4;
$L__BB1_3:
	shr.u32 	%r56, %r84, 2;
	xor.b32  	%r57, %r56, %r84;
	shl.b32 	%r58, %r83, 4;
	shl.b32 	%r59, %r57, 1;
	xor.b32  	%r60, %r58, %r59;
	xor.b32  	%r61, %r60, %r83;
	xor.b32  	%r79, %r61, %r57;
	add.s32 	%r62, %r2, %r78;
	add.s32 	%r63, %r62, %r79;
	shr.u32 	%r64, %r82, 2;
	xor.b32  	%r65, %r64, %r82;
	shl.b32 	%r66, %r79, 4;
	shl.b32 	%r67, %r65, 1;
	xor.b32  	%r68, %r67, %r66;
	xor.b32  	%r69, %r68, %r65;
	xor.b32  	%r80, %r69, %r79;
	add.s32 	%r70, %r2, %r77;
	add.s32 	%r71, %r70, %r80;
	cvt.rn.f32.u32 	%f45, %r63;
	fma.rn.f32 	%f46, %f45, 0f2F800000, 0f2F000000;
	cvt.rn.f32.u32 	%f47, %r71;
	fma.rn.f32 	%f48, %f47, 0f30C90FDB, 0f30490FDB;
	setp.lt.f32 	%p5, %f46, 0f00800000;
	mul.f32 	%f49, %f46, 0f4B000000;
	selp.f32 	%f50, %f49, %f46, %p5;
	selp.f32 	%f51, 0fC1B80000, 0f00000000, %p5;
	mov.b32 	%r72, %f50;
	add.s32 	%r73, %r72, -1059760811;
	and.b32  	%r74, %r73, -8388608;
	sub.s32 	%r75, %r72, %r74;
	mov.b32 	%f52, %r75;
	cvt.rn.f32.s32 	%f53, %r74;
	fma.rn.f32 	%f54, %f53, 0f34000000, %f51;
	add.f32 	%f55, %f52, 0fBF800000;
	fma.rn.f32 	%f56, %f55, 0fBE055027, 0f3E1039F6;
	fma.rn.f32 	%f57, %f56, %f55, 0fBDF8CDCC;
	fma.rn.f32 	%f58, %f57, %f55, 0f3E0F2955;
	fma.rn.f32 	%f59, %f58, %f55, 0fBE2AD8B9;
	fma.rn.f32 	%f60, %f59, %f55, 0f3E4CED0B;
	fma.rn.f32 	%f61, %f60, %f55, 0fBE7FFF22;
	fma.rn.f32 	%f62, %f61, %f55, 0f3EAAAA78;
	fma.rn.f32 	%f63, %f62, %f55, 0fBF000000;
	mul.f32 	%f64, %f55, %f63;
	fma.rn.f32 	%f65, %f64, %f55, %f55;
	fma.rn.f32 	%f66, %f54, 0f3F317218, %f65;
	setp.gt.u32 	%p6, %r72, 2139095039;
	fma.rn.f32 	%f67, %f50, 0f7F800000, 0f7F800000;
	selp.f32 	%f68, %f67, %f66, %p6;
	setp.eq.f32 	%p7, %f50, 0f00000000;
	mul.f32 	%f69, %f68, 0fC0000000;
	selp.f32 	%f70, 0f7F800000, %f69, %p7;
	sqrt.rn.f32 	%f71, %f70;
	sin.approx.f32 	%f72, %f48;
	cos.approx.f32 	%f73, %f48;
	mul.f32 	%f97, %f71, %f72;
	mul.f32 	%f8, %f71, %f73;
	mov.b32 	%r81, 1;
	mov.f32 	%f95, %f94;
	mov.f32 	%f94, %f8;
$L__BB1_4:
	setp.eq.s32 	%p8, %r28, 0;
	fma.rn.f32 	%f74, %f95, 0f00000000, %f97;
	mul.f32 	%f75, %f93, 0f00000000;
	fma.rn.f32 	%f76, %f75, 0f3A83126F, %f93;
	max.f32 	%f77, %f92, 0f00000000;
	sqrt.rn.f32 	%f78, %f77;
	mul.f32 	%f79, %f93, %f78;
	mul.f32 	%f80, %f79, 0f3D0186E3;
	fma.rn.f32 	%f93, %f74, %f80, %f76;
	mov.f32 	%f81, 0f3DCCCCCD;
	sub.f32 	%f82, %f81, %f92;
	mul.f32 	%f83, %f82, 0f3F000000;
	fma.rn.f32 	%f84, %f83, 0f3A83126F, %f92;
	mul.f32 	%f85, %f78, 0f3E99999A;
	mul.f32 	%f86, %f85, 0f3D0186E3;
	fma.rn.f32 	%f87, %f95, %f86, %f84;
	abs.f32 	%f88, %f87;
	max.f32 	%f89, %f87, 0f00000000;
	selp.f32 	%f92, %f89, %f88, %p8;
	add.s32 	%r78, %r78, 724874;
	add.s32 	%r77, %r77, 724874;
	setp.ne.s32 	%p9, %r78, 725236437;
	mov.u32 	%r82, %r16;
	mov.u32 	%r84, %r15;
	@%p9 bra 	$L__BB1_1;
	add.s32 	%r76, %r2, 724874000;
	cvta.to.global.u64 	%rd6, %rd2;
	add.f32 	%f90, %f93, 0fBF800000;
	max.f32 	%f91, %f90, 0f00000000;
	mul.wide.s32 	%rd7, %r1, 4;
	add.s64 	%rd8, %rd6, %rd7;
	st.global.f32 	[%rd8], %f91;
	st.global.v2.u32 	[%rd1], {%r76, %r15};
	st.global.v2.u32 	[%rd1+8], {%r16, %r83};
	st.global.v2.u32 	[%rd1+16], {%r79, %r80};
	st.global.v2.u32 	[%rd1+24], {%r81, %r9};
	st.global.f32 	[%rd1+32], %f94;
	st.global.f64 	[%rd1+40], %fd1;
	ret;

}
	// .globl	_Z16reduction_kernelPfS_i
.visible .entry _Z16reduction_kernelPfS_i(
	.param .u64 .ptr .align 1 _Z16reduction_kernelPfS_i_param_0,
	.param .u64 .ptr .align 1 _Z16reduction_kernelPfS_i_param_1,
	.param .u32 _Z16reduction_kernelPfS_i_param_2
)
{
	.reg .pred 	%p<6>;
	.reg .b32 	%r<14>;
	.reg .b32 	%f<9>;
	.reg .b64 	%rd<9>;

	ld.param.u64 	%rd1, [_Z16reduction_kernelPfS_i_param_0];
	ld.param.u64 	%rd2, [_Z16reduction_kernelPfS_i_param_1];
	ld.param.u32 	%r8, [_Z16reduction_kernelPfS_i_param_2];
	mov.u32 	%r1, %tid.x;
	mov.u32 	%r2, %ctaid.x;
	mov.u32 	%r13, %ntid.x;
	mad.lo.s32 	%r4, %r2, %r13, %r1;
	setp.ge.s32 	%p1, %r4, %r8;
	mov.f32 	%f8, 0f00000000;
	@%p1 bra 	$L__BB2_2;
	cvta.to.global.u64 	%rd3, %rd1;
	mul.wide.s32 	%rd4, %r4, 4;
	add.s64 	%rd5, %rd3, %rd4;
	ld.global.f32 	%f8, [%rd5];
$L__BB2_2:
	shl.b32 	%r9, %r1, 2;
	mov.u32 	%r10, sdata;
	add.s32 	%r5, %r10, %r9;
	st.shared.f32 	[%r5], %f8;
	bar.sync 	0;
	setp.lt.u32 	%p2, %r13, 2;
	@%p2 bra 	$L__BB2_6;
$L__BB2_3:
	shr.u32 	%r7, %r13, 1;
	setp.ge.u32 	%p3, %r1, %r7;
	@%p3 bra 	$L__BB2_5;
	shl.b32 	%r11, %r7, 2;
	add.s32 	%r12, %r5, %r11;
	ld.shared.f32 	%f4, [%r12];
	ld.shared.f32 	%f5, [%r5];
	add.f32 	%f6, %f4, %f5;
	st.shared.f32 	[%r5], %f6;
$L__BB2_5:
	bar.sync 	0;
	setp.gt.u32 	%p4, %r13, 3;
	mov.u32 	%r13, %r7;
	@%p4 bra 	$L__BB2_3;
$L__BB2_6:
	setp.ne.s32 	%p5, %r1, 0;
	@%p5 bra 	$L__BB2_8;
	ld.shared.f32 	%f7, [sdata];
	cvta.to.global.u64 	%rd6, %rd2;
	mul.wide.u32 	%rd7, %r2, 4;
	add.s64 	%rd8, %rd6, %rd7;
	st.global.f32 	[%rd8], %f7;
$L__BB2_8:
	ret;

}


// ===== COMPILED SASS (sm_100) =====

	.target	sm_100

	.elftype	@"ET_EXEC"


//--------------------- .note.nv.tkinfo           --------------------------
	.section	.note.nv.tkinfo,"",@"SHT_NOTE"
	.sectionflags	@"SHF_NOTE_NV_TKINFO"
	.tkinfo
        /*0018*/ 	.word	0x00000002
        /*0030*/ 	.string	""
        /*0030*/ 	.string	"ptxas"
        /*0030*/ 	.string	"Cuda compilation tools, release 13.0, V13.0.88"
        /*0030*/ 	.string	"Build cuda_13.0.r13.0/compiler.36424714_0"
        /*0030*/ 	.string	"-arch sm_100 -m 64 "



//--------------------- .note.nv.cuinfo           --------------------------
	.section	.note.nv.cuinfo,"",@"SHT_NOTE"
	.sectionflags	@"SHF_NOTE_NV_CUINFO"
        /*0018*/ 	.short	0x0002
        /*001a*/ 	.short	0x0064
        /*001c*/ 	.short	0x0082
	.zero		2


//--------------------- .nv.info                  --------------------------
	.section	.nv.info,"",@"SHT_CUDA_INFO"
	.align	4


	//----- nvinfo : EIATTR_REGCOUNT
	.align		4
        /*0000*/ 	.byte	0x04, 0x2f
        /*0002*/ 	.short	(.L_10 - .L_9)
	.align		4
.L_9:
        /*0004*/ 	.word	index@(_Z15init_rng_kernelP17curandStateXORWOWm)
        /*0008*/ 	.word	0x0000001f


	//----- nvinfo : EIATTR_FRAME_SIZE
	.align		4
.L_10:
        /*000c*/ 	.byte	0x04, 0x11
        /*000e*/ 	.short	(.L_12 - .L_11)
	.align		4
.L_11:
        /*0010*/ 	.word	index@(_Z15init_rng_kernelP17curandStateXORWOWm)
        /*0014*/ 	.word	0x00000000


	//----- nvinfo : EIATTR_REGCOUNT
	.align		4
.L_12:
        /*0018*/ 	.byte	0x04, 0x2f
        /*001a*/ 	.short	(.L_14 - .L_13)
	.align		4
.L_13:
        /*001c*/ 	.word	index@(_Z19heston_euler_kernelPfP17curandStateXORWOWi)
        /*0020*/ 	.word	0x0000001d


	//----- nvinfo : EIATTR_FRAME_SIZE
	.align		4
.L_14:
        /*0024*/ 	.byte	0x04, 0x11
        /*0026*/ 	.short	(.L_16 - .L_15)
	.align		4
.L_15:
        /*0028*/ 	.word	index@($__internal_0_$__cuda_sm20_sqrt_rn_f32_slowpath)
        /*002c*/ 	.word	0x00000000


	//----- nvinfo : EIATTR_FRAME_SIZE
	.align		4
.L_16:
        /*0030*/ 	.byte	0x04, 0x11
        /*0032*/ 	.short	(.L_18 - .L_17)
	.align		4
.L_17:
        /*0034*/ 	.word	index@(_Z19heston_euler_kernelPfP17curandStateXORWOWi)
        /*0038*/ 	.word	0x00000000


	//----- nvinfo : EIATTR_REGCOUNT
	.align		4
.L_18:
        /*003c*/ 	.byte	0x04, 0x2f
        /*003e*/ 	.short	(.L_20 - .L_19)
	.align		4
.L_19:
        /*0040*/ 	.word	index@(_Z16reduction_kernelPfS_i)
        /*0044*/ 	.word	0x0000000b


	//----- nvinfo : EIATTR_FRAME_SIZE
	.align		4
.L_20:
        /*0048*/ 	.byte	0x04, 0x11
        /*004a*/ 	.short	(.L_22 - .L_21)
	.align		4
.L_21:
        /*004c*/ 	.word	index@(_Z16reduction_kernelPfS_i)
        /*0050*/ 	.word	0x00000000


	//----- nvinfo : EIATTR_MIN_STACK_SIZE
	.align		4
.L_22:
        /*0054*/ 	.byte	0x04, 0x12
        /*0056*/ 	.short	(.L_24 - .L_23)
	.align		4
.L_23:
        /*0058*/ 	.word	index@(_Z16reduction_kernelPfS_i)
        /*005c*/ 	.word	0x00000000


	//----- nvinfo : EIATTR_MIN_STACK_SIZE
	.align		4
.L_24:
        /*0060*/ 	.byte	0x04, 0x12
        /*0062*/ 	.short	(.L_26 - .L_25)
	.align		4
.L_25:
        /*0064*/ 	.word	index@(_Z19heston_euler_kernelPfP17curandStateXORWOWi)
        /*0068*/ 	.word	0x00000000


	//----- nvinfo : EIATTR_MIN_STACK_SIZE
	.align		4
.L_26:
        /*006c*/ 	.byte	0x04, 0x12
        /*006e*/ 	.short	(.L_28 - .L_27)
	.align		4
.L_27:
        /*0070*/ 	.word	index@(_Z15init_rng_kernelP17curandStateXORWOWm)
        /*0074*/ 	.word	0x00000000
.L_28:


//--------------------- .nv.compat                --------------------------
	.section	.nv.compat,"",@"SHT_CUDA_COMPAT_INFO"
	.align	4
        /*0000*/ 	.byte	0x02, 0x09, 0x00, 0x00, 0x02, 0x02, 0x01, 0x00, 0x02, 0x05, 0x05, 0x00, 0x03, 0x07, 0x01, 0x01
        /*0010*/ 	.byte	0x02, 0x03, 0x00, 0x00, 0x02, 0x06, 0x01, 0x00, 0x04, 0x0b, 0x08, 0x00, 0x01, 0x00, 0x00, 0x00
        /*0020*/ 	.byte	0x00, 0x00, 0x00, 0x00


//--------------------- .nv.info._Z16reduction_kernelPfS_i --------------------------
	.section	.nv.info._Z16reduction_kernelPfS_i,"",@"SHT_CUDA_INFO"
	.sectionflags	@""
	.align	4


	//----- nvinfo : EIATTR_CUDA_API_VERSION
	.align		4
        /*0000*/ 	.byte	0x04, 0x37
        /*0002*/ 	.short	(.L_30 - .L_29)
.L_29:
        /*0004*/ 	.word	0x00000082


	//----- nvinfo : EIATTR_KPARAM_INFO
	.align		4
.L_30:
        /*0008*/ 	.byte	0x04, 0x17
        /*000a*/ 	.short	(.L_32 - .L_31)
.L_31:
        /*000c*/ 	.word	0x00000000
        /*0010*/ 	.short	0x0002
        /*0012*/ 	.short	0x0010
        /*0014*/ 	.byte	0x00, 0xf0, 0x11, 0x00


	//----- nvinfo : EIATTR_KPARAM_INFO
	.align		4
.L_32:
        /*0018*/ 	.byte	0x04, 0x17
        /*001a*/ 	.short	(.L_34 - .L_33)
.L_33:
        /*001c*/ 	.word	0x00000000
        /*0020*/ 	.short	0x0001
        /*0022*/ 	.short	0x0008
        /*0024*/ 	.byte	0x00, 0xf5, 0x21, 0x00


	//----- nvinfo : EIATTR_KPARAM_INFO
	.align		4
.L_34:
        /*0028*/ 	.byte	0x04, 0x17
        /*002a*/ 	.short	(.L_36 - .L_35)
.L_35:
        /*002c*/ 	.word	0x00000000
        /*0030*/ 	.short	0x0000
        /*0032*/ 	.short	0x0000
        /*0034*/ 	.byte	0x00, 0xf5, 0x21, 0x00


	//----- nvinfo : EIATTR_SPARSE_MMA_MASK
	.align		4
.L_36:
        /*0038*/ 	.byte	0x03, 0x50
        /*003a*/ 	.short	0x0000


	//----- nvinfo : EIATTR_MAXREG_COUNT
	.align		4
        /*003c*/ 	.byte	0x03, 0x1b
        /*003e*/ 	.short	0x00ff


	//----- nvinfo : EIATTR_NUM_BARRIERS
	.align		4
        /*0040*/ 	.byte	0x02, 0x4c
        /*0042*/ 	.byte	0x01
	.zero		1


	//----- nvinfo : EIATTR_MERCURY_ISA_VERSION
	.align		4
        /*0044*/ 	.byte	0x03, 0x5f
        /*0046*/ 	.short	0x0101


	//----- nvinfo : EIATTR_VRC_CTA_INIT_COUNT
	.align		4
        /*0048*/ 	.byte	0x02, 0x4a
	.zero		1
	.zero		1


	//----- nvinfo : EIATTR_EXIT_INSTR_OFFSETS
	.align		4
        /*004c*/ 	.byte	0x04, 0x1c
        /*004e*/ 	.short	(.L_38 - .L_37)


	//   ....[0]....
.L_37:
        /*0050*/ 	.word	0x00000210


	//   ....[1]....
        /*0054*/ 	.word	0x00000290


	//----- nvinfo : EIATTR_CBANK_PARAM_SIZE
	.align		4
.L_38:
        /*0058*/ 	.byte	0x03, 0x19
        /*005a*/ 	.short	0x0014


	//----- nvinfo : EIATTR_PARAM_CBANK
	.align		4
        /*005c*/ 	.byte	0x04, 0x0a
        /*005e*/ 	.short	(.L_40 - .L_39)
	.align		4
.L_39:
        /*0060*/ 	.word	index@(.nv.constant0._Z16reduction_kernelPfS_i)
        /*0064*/ 	.short	0x0380
        /*0066*/ 	.short	0x0014


	//----- nvinfo : EIATTR_SW_WAR
	.align		4
.L_40:
        /*0068*/ 	.byte	0x04, 0x36
        /*006a*/ 	.short	(.L_42 - .L_41)
.L_41:
        /*006c*/ 	.word	0x00000008
.L_42:


//--------------------- .nv.info._Z19heston_euler_kernelPfP17curandStateXORWOWi --------------------------
	.section	.nv.info._Z19heston_euler_kernelPfP17curandStateXORWOWi,"",@"SHT_CUDA_INFO"
	.sectionflags	@""
	.align	4


	//----- nvinfo : EIATTR_CUDA_API_VERSION
	.align		4
        /*0000*/ 	.byte	0x04, 0x37
        /*0002*/ 	.short	(.L_44 - .L_43)
.L_43:
        /*0004*/ 	.word	0x00000082


	//----- nvinfo : EIATTR_KPARAM_INFO
	.align		4
.L_44:
        /*0008*/ 	.byte	0x04, 0x17
        /*000a*/ 	.short	(.L_46 - .L_45)
.L_45:
        /*000c*/ 	.word	0x00000000
        /*0010*/ 	.short	0x0002
        /*0012*/ 	.short	0x0010
        /*0014*/ 	.byte	0x00, 0xf0, 0x11, 0x00


	//----- nvinfo : EIATTR_KPARAM_INFO
	.align		4
.L_46:
        /*0018*/ 	.byte	0x04, 0x17
        /*001a*/ 	.short	(.L_48 - .L_47)
.L_47:
        /*001c*/ 	.word	0x00000000
        /*0020*/ 	.short	0x0001
        /*0022*/ 	.short	0x0008
        /*0024*/ 	.byte	0x00, 0xf5, 0x21, 0x00


	//----- nvinfo : EIATTR_KPARAM_INFO
	.align		4
.L_48:
        /*0028*/ 	.byte	0x04, 0x17
        /*002a*/ 	.short	(.L_50 - .L_49)
.L_49:
        /*002c*/ 	.word	0x00000000
        /*0030*/ 	.short	0x0000
        /*0032*/ 	.short	0x0000
        /*0034*/ 	.byte	0x00, 0xf5, 0x21, 0x00


	//----- nvinfo : EIATTR_SPARSE_MMA_MASK
	.align		4
.L_50:
        /*0038*/ 	.byte	0x03, 0x50
        /*003a*/ 	.short	0x0000


	//----- nvinfo : EIATTR_MAXREG_COUNT
	.align		4
        /*003c*/ 	.byte	0x03, 0x1b
        /*003e*/ 	.short	0x00ff


	//----- nvinfo : EIATTR_MERCURY_ISA_VERSION
	.align		4
        /*0040*/ 	.byte	0x03, 0x5f
        /*0042*/ 	.short	0x0101


	//----- nvinfo : EIATTR_VRC_CTA_INIT_COUNT
	.align		4
        /*0044*/ 	.byte	0x02, 0x4a
	.zero		1
	.zero		1


	//----- nvinfo : EIATTR_EXIT_INSTR_OFFSETS
	.align		4
        /*0048*/ 	.byte	0x04, 0x1c
        /*004a*/ 	.short	(.L_52 - .L_51)


	//   ....[0]....
.L_51:
        /*004c*/ 	.word	0x00000d80


	//----- nvinfo : EIATTR_CRS_STACK_SIZE
	.align		4
.L_52:
        /*0050*/ 	.byte	0x04, 0x1e
        /*0052*/ 	.short	(.L_54 - .L_53)
.L_53:
        /*0054*/ 	.word	0x00000000


	//----- nvinfo : EIATTR_CBANK_PARAM_SIZE
	.align		4
.L_54:
        /*0058*/ 	.byte	0x03, 0x19
        /*005a*/ 	.short	0x0014


	//----- nvinfo : EIATTR_PARAM_CBANK
	.align		4
        /*005c*/ 	.byte	0x04, 0x0a
        /*005e*/ 	.short	(.L_56 - .L_55)
	.align		4
.L_55:
        /*0060*/ 	.word	index@(.nv.constant0._Z19heston_euler_kernelPfP17curandStateXORWOWi)
        /*0064*/ 	.short	0x0380
        /*0066*/ 	.short	0x0014


	//----- nvinfo : EIATTR_SW_WAR
	.align		4
.L_56:
        /*0068*/ 	.byte	0x04, 0x36
        /*006a*/ 	.short	(.L_58 - .L_57)
.L_57:
        /*006c*/ 	.word	0x00000008
.L_58:


//--------------------- .nv.info._Z15init_rng_kernelP17curandStateXORWOWm --------------------------
	.section	.nv.info._Z15init_rng_kernelP17curandStateXORWOWm,"",@"SHT_CUDA_INFO"
	.sectionflags	@""
	.align	4


	//----- nvinfo : EIATTR_CUDA_API_VERSION
	.align		4
        /*0000*/ 	.byte	0x04, 0x37
        /*0002*/ 	.short	(.L_60 - .L_59)
.L_59:
        /*0004*/ 	.word	0x00000082


	//----- nvinfo : EIATTR_KPARAM_INFO
	.align		4
.L_60:
        /*0008*/ 	.byte	0x04, 0x17
        /*000a*/ 	.short	(.L_62 - .L_61)
.L_61:
        /*000c*/ 	.word	0x00000000
        /*0010*/ 	.short	0x0001
        /*0012*/ 	.short	0x0008
        /*0014*/ 	.byte	0x00, 0xf0, 0x21, 0x00


	//----- nvinfo : EIATTR_KPARAM_INFO
	.align		4
.L_62:
        /*0018*/ 	.byte	0x04, 0x17
        /*001a*/ 	.short	(.L_64 - .L_63)
.L_63:
        /*001c*/ 	.word	0x00000000
        /*0020*/ 	.short	0x0000
        /*0022*/ 	.short	0x0000
        /*0024*/ 	.byte	0x00, 0xf5, 0x21, 0x00


	//----- nvinfo : EIATTR_SPARSE_MMA_MASK
	.align		4
.L_64:
        /*0028*/ 	.byte	0x03, 0x50
        /*002a*/ 	.short	0x0000


	//----- nvinfo : EIATTR_MAXREG_COUNT
	.align		4
        /*002c*/ 	.byte	0x03, 0x1b
        /*002e*/ 	.short	0x00ff


	//----- nvinfo : EIATTR_MERCURY_ISA_VERSION
	.align		4
        /*0030*/ 	.byte	0x03, 0x5f
        /*0032*/ 	.short	0x0101


	//----- nvinfo : EIATTR_VRC_CTA_INIT_COUNT
	.align		4
        /*0034*/ 	.byte	0x02, 0x4a
	.zero		1
	.zero		1


	//----- nvinfo : EIATTR_EXIT_INSTR_OFFSETS
	.align		4
        /*0038*/ 	.byte	0x04, 0x1c
        /*003a*/ 	.short	(.L_66 - .L_65)


	//   ....[0]....
.L_65:
        /*003c*/ 	.word	0x00000060


	//   ....[1]....
        /*0040*/ 	.word	0x00000ef0


	//----- nvinfo : EIATTR_CRS_STACK_SIZE
	.align		4
.L_66:
        /*0044*/ 	.byte	0x04, 0x1e
        /*0046*/ 	.short	(.L_68 - .L_67)
.L_67:
        /*0048*/ 	.word	0x00000000


	//----- nvinfo : EIATTR_CBANK_PARAM_SIZE
	.align		4
.L_68:
        /*004c*/ 	.byte	0x03, 0x19
        /*004e*/ 	.short	0x0010


	//----- nvinfo : EIATTR_PARAM_CBANK
	.align		4
        /*0050*/ 	.byte	0x04, 0x0a
        /*0052*/ 	.short	(.L_70 - .L_69)
	.align		4
.L_69:
        /*0054*/ 	.word	index@(.nv.constant0._Z15init_rng_kernelP17curandStateXORWOWm)
        /*0058*/ 	.short	0x0380
        /*005a*/ 	.short	0x0010


	//----- nvinfo : EIATTR_SW_WAR
	.align		4
.L_70:
        /*005c*/ 	.byte	0x04, 0x36
        /*005e*/ 	.short	(.L_72 - .L_71)
.L_71:
        /*0060*/ 	.word	0x00000008
.L_72:


//--------------------- .nv.callgraph             --------------------------
	.section	.nv.callgraph,"",@"SHT_CUDA_CALLGRAPH"
	.align	4
	.sectionentsize	8
	.align		4
        /*0000*/ 	.word	0x00000000
	.align		4
        /*0004*/ 	.word	0xffffffff
	.align		4
        /*0008*/ 	.word	0x00000000
	.align		4
        /*000c*/ 	.word	0xfffffffe
	.align		4
        /*0010*/ 	.word	0x00000000
	.align		4
        /*0014*/ 	.word	0xfffffffd
	.align		4
        /*0018*/ 	.word	0x00000000
	.align		4
        /*001c*/ 	.word	0xfffffffc


//--------------------- .nv.constant4             --------------------------
	.section	.nv.constant4,"a",@progbits
	.align	8
	.align		8
.nv.constant4:
        /*0000*/ 	.dword	precalc_xorwow_matrix
	.align		8
        /*0008*/ 	.dword	precalc_xorwow_offset_matrix
	.align		8
        /*0010*/ 	.dword	mrg32k3aM1
	.align		8
        /*0018*/ 	.dword	mrg32k3aM2
	.align		8
        /*0020*/ 	.dword	mrg32k3aM1SubSeq
	.align		8
        /*0028*/ 	.dword	mrg32k3aM2SubSeq
	.align		8
        /*0030*/ 	.dword	mrg32k3aM1Seq
	.align		8
        /*0038*/ 	.dword	mrg32k3aM2Seq


//--------------------- .nv.constant3             --------------------------
	.section	.nv.constant3,"a",@progbits
	.align	8
.nv.constant3:
	.type		__cr_lgamma_table,@object
	.size		__cr_lgamma_table,(.L_8 - __cr_lgamma_table)
__cr_lgamma_table:
        /*0000*/ 	.byte	0x00, 0x00, 0x00, 0x00, 0x00, 0x00, 0x00, 0x00, 0x00, 0x00, 0x00, 0x00, 0x00, 0x00, 0x00, 0x00
        /*0010*/ 	.byte	0xef, 0x39, 0xfa, 0xfe, 0x42, 0x2e, 0xe6, 0x3f, 0x02, 0x20, 0x2a, 0xfa, 0x0b, 0xab, 0xfc, 0x3f
        /*0020*/ 	.byte	0xf9, 0x2c, 0x92, 0x7c, 0xa7, 0x6c, 0x09, 0x40, 0xc9, 0x79, 0x44, 0x3c, 0x64, 0x26, 0x13, 0x40
        /*0030*/ 	.byte	0xca, 0x01, 0xcf, 0x3a, 0x27, 0x51, 0x1a, 0x40, 0x30, 0xcc, 0x2d, 0xf3, 0xe1, 0x0c, 0x21, 0x40
        /*0040*/ 	.byte	0x0d, 0xb7, 0xfc, 0x82, 0x8e, 0x35, 0x25, 0x40
.L_8:


//--------------------- .text._Z16reduction_kernelPfS_i --------------------------
	.section	.text._Z16reduction_kernelPfS_i,"ax",@progbits
	.align	128
        .global         _Z16reduction_kernelPfS_i
        .type           _Z16reduction_kernelPfS_i,@function
        .size           _Z16reduction_kernelPfS_i,(.L_x_29 - _Z16reduction_kernelPfS_i)
        .other          _Z16reduction_kernelPfS_i,@"STO_CUDA_ENTRY STV_DEFAULT"
_Z16reduction_kernelPfS_i:
.text._Z16reduction_kernelPfS_i:
[----:B------:R-:W-:Y:S01]  /*0000*/  LDC R1, c[0x0][0x37c] ;  /* 0x0000df00ff017b82 */ /* 0x000fe20000000800 */
[----:B------:R-:W0:Y:S01]  /*0010*/  S2R R6, SR_TID.X ;  /* 0x0000000000067919 */ /* 0x000e220000002100 */
[----:B------:R-:W0:Y:S01]  /*0020*/  LDCU UR8, c[0x0][0x360] ;  /* 0x00006c00ff0877ac */ /* 0x000e220008000800 */
[----:B------:R-:W-:Y:S01]  /*0030*/  IMAD.MOV.U32 R4, RZ, RZ, RZ ;  /* 0x000000ffff047224 */ /* 0x000fe200078e00ff */
[----:B------:R-:W0:Y:S01]  /*0040*/  S2R R7, SR_CTAID.X ;  /* 0x0000000000077919 */ /* 0x000e220000002500 */
[----:B------:R-:W1:Y:S01]  /*0050*/  LDCU UR4, c[0x0][0x390] ;  /* 0x00007200ff0477ac */ /* 0x000e620008000800 */
[----:B------:R-:W2:Y:S01]  /*0060*/  LDCU.64 UR6, c[0x0][0x358] ;  /* 0x00006b00ff0677ac */ /* 0x000ea20008000a00 */
[----:B0-----:R-:W-:-:S05]  /*0070*/  IMAD R5, R7, UR8, R6 ;  /* 0x0000000807057c24 */ /* 0x001fca000f8e0206 */
[----:B-1----:R-:W-:-:S13]  /*0080*/  ISETP.GE.AND P0, PT, R5, UR4, PT ;  /* 0x0000000405007c0c */ /* 0x002fda000bf06270 */
[----:B------:R-:W0:Y:S02]  /*0090*/  @!P0 LDC.64 R2, c[0x0][0x380] ;  /* 0x0000e000ff028b82 */ /* 0x000e240000000a00 */
[----:B0-----:R-:W-:-:S05]  /*00a0*/  @!P0 IMAD.WIDE R2, R5, 0x4, R2 ;  /* 0x0000000405028825 */ /* 0x001fca00078e0202 */
[----:B--2---:R-:W2:Y:S01]  /*00b0*/  @!P0 LDG.E R4, desc[UR6][R2.64] ;  /* 0x0000000602048981 */ /* 0x004ea2000c1e1900 */
[----:B------:R-:W0:Y:S01]  /*00c0*/  S2UR UR5, SR_CgaCtaId ;  /* 0x00000000000579c3 */ /* 0x000e220000008800 */
[----:B------:R-:W-:Y:S01]  /*00d0*/  IMAD.U32 R0, RZ, RZ, UR8 ;  /* 0x00000008ff007e24 */ /* 0x000fe2000f8e00ff */
[----:B------:R-:W-:Y:S01]  /*00e0*/  UMOV UR4, 0x400 ;  /* 0x0000040000047882 */ /* 0x000fe20000000000 */
[----:B------:R-:W-:-:S03]  /*00f0*/  ISETP.NE.AND P0, PT, R6, RZ, PT ;  /* 0x000000ff0600720c */ /* 0x000fc60003f05270 */
[----:B------:R-:W-:Y:S01]  /*0100*/  ISETP.GE.U32.AND P1, PT, R0, 0x2, PT ;  /* 0x000000020000780c */ /* 0x000fe20003f26070 */
[----:B0-----:R-:W-:-:S06]  /*0110*/  ULEA UR4, UR5, UR4, 0x18 ;  /* 0x0000000405047291 */ /* 0x001fcc000f8ec0ff */
[----:B------:R-:W-:-:S05]  /*0120*/  LEA R5, R6, UR4, 0x2 ;  /* 0x0000000406057c11 */ /* 0x000fca000f8e10ff */
[----:B--2---:R0:W-:Y:S01]  /*0130*/  STS [R5], R4 ;  /* 0x0000000405007388 */ /* 0x0041e20000000800 */
[----:B------:R-:W-:Y:S06]  /*0140*/  BAR.SYNC.DEFER_BLOCKING 0x0 ;  /* 0x0000000000007b1d */ /* 0x000fec0000010000 */
[----:B------:R-:W-:Y:S05]  /*0150*/  @!P1 BRA `(.L_x_0) ;  /* 0x00000000002c9947 */ /* 0x000fea0003800000 */
.L_x_1:
[----:B------:R-:W-:-:S04]  /*0160*/  SHF.R.U32.HI R8, RZ, 0x1, R0 ;  /* 0x00000001ff087819 */ /* 0x000fc80000011600 */
[----:B------:R-:W-:-:S13]  /*0170*/  ISETP.GE.U32.AND P1, PT, R6, R8, PT ;  /* 0x000000080600720c */ /* 0x000fda0003f26070 */
[----:B------:R-:W-:Y:S01]  /*0180*/  @!P1 LEA R2, R8, R5, 0x2 ;  /* 0x0000000508029211 */ /* 0x000fe200078e10ff */
[----:B------:R-:W-:Y:S05]  /*0190*/  @!P1 LDS R3, [R5] ;  /* 0x0000000005039984 */ /* 0x000fea0000000800 */
[----:B------:R-:W0:Y:S02]  /*01a0*/  @!P1 LDS R2, [R2] ;  /* 0x0000000002029984 */ /* 0x000e240000000800 */
[----:B0-----:R-:W-:-:S05]  /*01b0*/  @!P1 FADD R4, R2, R3 ;  /* 0x0000000302049221 */ /* 0x001fca0000000000 */
[----:B------:R1:W-:Y:S01]  /*01c0*/  @!P1 STS [R5], R4 ;  /* 0x0000000405009388 */ /* 0x0003e20000000800 */
[----:B------:R-:W-:Y:S01]  /*01d0*/  BAR.SYNC.DEFER_BLOCKING 0x0 ;  /* 0x0000000000007b1d */ /* 0x000fe20000010000 */
[----:B------:R-:W-:Y:S01]  /*01e0*/  ISETP.GT.U32.AND P1, PT, R0, 0x3, PT ;  /* 0x000000030000780c */ /* 0x000fe20003f24070 */
[----:B------:R-:W-:-:S12]  /*01f0*/  IMAD.MOV.U32 R0, RZ, RZ, R8 ;  /* 0x000000ffff007224 */ /* 0x000fd800078e0008 */
[----:B-1----:R-:W-:Y:S05]  /*0200*/  @P1 BRA `(.L_x_1) ;  /* 0xfffffffc00d41947 */ /* 0x002fea000383ffff */
.L_x_0:
[----:B------:R-:W-:Y:S05]  /*0210*/  @P0 EXIT ;  /* 0x000000000000094d */ /* 0x000fea0003800000 */
[----:B------:R-:W1:Y:S01]  /*0220*/  S2UR UR5, SR_CgaCtaId ;  /* 0x00000000000579c3 */ /* 0x000e620000008800 */
[----:B------:R-:W-:-:S07]  /*0230*/  UMOV UR4, 0x400 ;  /* 0x0000040000047882 */ /* 0x000fce0000000000 */
[----:B------:R-:W2:Y:S01]  /*0240*/  LDC.64 R2, c[0x0][0x388] ;  /* 0x0000e200ff027b82 */ /* 0x000ea20000000a00 */
[----:B-1----:R-:W-:Y:S01]  /*0250*/  ULEA UR4, UR5, UR4, 0x18 ;  /* 0x0000000405047291 */ /* 0x002fe2000f8ec0ff */
[----:B--2---:R-:W-:-:S08]  /*0260*/  IMAD.WIDE.U32 R2, R7, 0x4, R2 ;  /* 0x0000000407027825 */ /* 0x004fd000078e0002 */
[----:B0-----:R-:W0:Y:S04]  /*0270*/  LDS R5, [UR4] ;  /* 0x00000004ff057984 */ /* 0x001e280008000800 */
[----:B0-----:R-:W-:Y:S01]  /*0280*/  STG.E desc[UR6][R2.64], R5 ;  /* 0x0000000502007986 */ /* 0x001fe2000c101906 */
[----:B------:R-:W-:Y:S05]  /*0290*/  EXIT ;  /* 0x000000000000794d */ /* 0x000fea0003800000 */
.L_x_2:
[----:B------:R-:W-:-:S00]  /*02a0*/  BRA `(.L_x_2) ;  /* 0xfffffffc00fc7947 */ /* 0x000fc0000383ffff */
[----:B------:R-:W-:-:S00]  /*02b0*/  NOP ;  /* 0x0000000000007918 */ /* 0x000fc00000000000 */
        /* <DEDUP_REMOVED lines=12> */
.L_x_29:


//--------------------- .text._Z19heston_euler_kernelPfP17curandStateXORWOWi --------------------------
	.section	.text._Z19heston_euler_kernelPfP17curandStateXORWOWi,"ax",@progbits
	.align	128
        .global         _Z19heston_euler_kernelPfP17curandStateXORWOWi
        .type           _Z19heston_euler_kernelPfP17curandStateXORWOWi,@function
        .size           _Z19heston_euler_kernelPfP17curandStateXORWOWi,(.L_x_28 - _Z19heston_euler_kernelPfP17curandStateXORWOWi)
        .other          _Z19heston_euler_kernelPfP17curandStateXORWOWi,@"STO_CUDA_ENTRY STV_DEFAULT"
_Z19heston_euler_kernelPfP17curandStateXORWOWi:
.text._Z19heston_euler_kernelPfP17curandStateXORWOWi:
[----:B------:R-:W-:Y:S01]  /*0000*/  LDC R1, c[0x0][0x37c] ;  /* 0x0000df00ff017b82 */ /* 0x000fe20000000800 */
[----:B------:R-:W0:Y:S07]  /*0010*/  S2R R3, SR_TID.X ;  /* 0x0000000000037919 */ /* 0x000e2e0000002100 */
[----:B------:R-:W0:Y:S01]  /*0020*/  S2UR UR4, SR_CTAID.X ;  /* 0x00000000000479c3 */ /* 0x000e220000002500 */
[----:B------:R-:W1:Y:S07]  /*0030*/  LDCU.64 UR6, c[0x0][0x358] ;  /* 0x00006b00ff0677ac */ /* 0x000e6e0008000a00 */
[----:B------:R-:W0:Y:S01]  /*0040*/  LDC R14, c[0x0][0x360] ;  /* 0x0000d800ff0e7b82 */ /* 0x000e220000000800 */
[----:B------:R-:W2:Y:S07]  /*0050*/  LDCU UR8, c[0x0][0x390] ;  /* 0x00007200ff0877ac */ /* 0x000eae0008000800 */
[----:B------:R-:W3:Y:S01]  /*0060*/  LDC.64 R12, c[0x0][0x388] ;  /* 0x0000e200ff0c7b82 */ /* 0x000ee20000000a00 */
[----:B0-----:R-:W-:-:S04]  /*0070*/  IMAD R14, R14, UR4, R3 ;  /* 0x000000040e0e7c24 */ /* 0x001fc8000f8e0203 */
[----:B---3--:R-:W-:-:S05]  /*0080*/  IMAD.WIDE R12, R14, 0x30, R12 ;  /* 0x000000300e0c7825 */ /* 0x008fca00078e020c */
[----:B-1----:R0:W5:Y:S04]  /*0090*/  LDG.E R21, desc[UR6][R12.64+0x20] ;  /* 0x000020060c157981 */ /* 0x002168000c1e1900 */
[----:B------:R0:W5:Y:S04]  /*00a0*/  LDG.E.64 R10, desc[UR6][R12.64+0x28] ;  /* 0x000028060c0a7981 */ /* 0x000168000c1e1b00 */
[----:B------:R0:W5:Y:S04]  /*00b0*/  LDG.E.64 R8, desc[UR6][R12.64] ;  /* 0x000000060c087981 */ /* 0x000168000c1e1b00 */
[----:B------:R0:W5:Y:S04]  /*00c0*/  LDG.E.64 R6, desc[UR6][R12.64+0x8] ;  /* 0x000008060c067981 */ /* 0x000168000c1e1b00 */
[----:B------:R0:W5:Y:S04]  /*00d0*/  LDG.E.64 R4, desc[UR6][R12.64+0x10] ;  /* 0x000010060c047981 */ /* 0x000168000c1e1b00 */
[----:B------:R0:W5:Y:S01]  /*00e0*/  LDG.E.64 R2, desc[UR6][R12.64+0x18] ;  /* 0x000018060c027981 */ /* 0x000162000c1e1b00 */
[----:B------:R-:W-:Y:S01]  /*00f0*/  HFMA2 R17, -RZ, RZ, 1.875, 0 ;  /* 0x3f800000ff117431 */ /* 0x000fe200000001ff */
[----:B------:R-:W-:Y:S01]  /*0100*/  MOV R20, 0x3dcccccd ;  /* 0x3dcccccd00147802 */ /* 0x000fe20000000f00 */
[----:B------:R-:W-:Y:S01]  /*0110*/  UMOV UR4, 0x587c5 ;  /* 0x000587c500047882 */ /* 0x000fe20000000000 */
[----:B--2---:R-:W-:-:S05]  /*0120*/  UMOV UR5, 0xb0f8a ;  /* 0x000b0f8a00057882 */ /* 0x004fca0000000000 */
.L_x_16:
[----:B-----5:R-:W-:Y:S01]  /*0130*/  ISETP.NE.AND P0, PT, R2, 0x1, PT ;  /* 0x000000010200780c */ /* 0x020fe20003f05270 */
[----:B------:R-:W-:Y:S01]  /*0140*/  BSSY.RECONVERGENT B0, `(.L_x_3) ;  /* 0x0000090000007945 */ /* 0x000fe20003800200 */
[----:B------:R-:W-:Y:S01]  /*0150*/  MOV R15, R7 ;  /* 0x00000007000f7202 */ /* 0x000fe20000000f00 */
[----:B------:R-:W-:Y:S01]  /*0160*/  IMAD.MOV.U32 R16, RZ, RZ, R4 ;  /* 0x000000ffff107224 */ /* 0x000fe200078e0004 */
[----:B------:R-:W-:-:S09]  /*0170*/  MOV R7, R5 ;  /* 0x0000000500077202 */ /* 0x000fd20000000f00 */
[----:B------:R-:W-:Y:S05]  /*0180*/  @!P0 BRA `(.L_x_4) ;  /* 0x0000000400188947 */ /* 0x000fea0003800000 */
[----:B------:R-:W-:Y:S01]  /*0190*/  SHF.R.U32.HI R0, RZ, 0x2, R9 ;  /* 0x00000002ff007819 */ /* 0x000fe20000011609 */
[----:B------:R-:W-:Y:S01]  /*01a0*/  BSSY.RECONVERGENT B1, `(.L_x_5) ;  /* 0x000003c000017945 */ /* 0x000fe20003800200 */
[----:B------:R-:W-:Y:S02]  /*01b0*/  SHF.L.U32 R2, R7, 0x4, RZ ;  /* 0x0000000407027819 */ /* 0x000fe400000006ff */
[----:B------:R-:W-:-:S05]  /*01c0*/  LOP3.LUT R0, R0, R9, RZ, 0x3c, !PT ;  /* 0x0000000900007212 */ /* 0x000fca00078e3cff */
[----:B------:R-:W-:-:S05]  /*01d0*/  IMAD.SHL.U32 R4, R0, 0x2, RZ ;  /* 0x0000000200047824 */ /* 0x000fca00078e00ff */
[----:B------:R-:W-:-:S04]  /*01e0*/  LOP3.LUT R5, R7, R2, R4, 0x96, !PT ;  /* 0x0000000207057212 */ /* 0x000fc800078e9604 */
[----:B------:R-:W-:Y:S01]  /*01f0*/  LOP3.LUT R4, R5, R0, RZ, 0x3c, !PT ;  /* 0x0000000005047212 */ /* 0x000fe200078e3cff */
[----:B------:R-:W-:-:S03]  /*0200*/  HFMA2 R5, -RZ, RZ, 0.1171875, 0 ;  /* 0x2f800000ff057431 */ /* 0x000fc600000001ff */
[----:B------:R-:W-:-:S04]  /*0210*/  IADD3 R0, PT, PT, R4, UR4, R8 ;  /* 0x0000000404007c10 */ /* 0x000fc8000fffe008 */
[----:B------:R-:W-:-:S05]  /*0220*/  I2FP.F32.U32 R0, R0 ;  /* 0x0000000000007245 */ /* 0x000fca0000201000 */
[----:B------:R-:W-:Y:S01]  /*0230*/  FFMA R0, R0, R5, 1.1641532182693481445e-10 ;  /* 0x2f00000000007423 */ /* 0x000fe20000000005 */
[----:B------:R-:W-:-:S04]  /*0240*/  IMAD.MOV.U32 R5, RZ, RZ, 0x3e055027 ;  /* 0x3e055027ff057424 */ /* 0x000fc800078e00ff */
[----:B------:R-:W-:-:S13]  /*0250*/  FSETP.GEU.AND P0, PT, R0, 1.175494350822287508e-38, PT ;  /* 0x008000000000780b */ /* 0x000fda0003f0e000 */
[----:B------:R-:W-:-:S05]  /*0260*/  @!P0 FMUL R0, R0, 8388608 ;  /* 0x4b00000000008820 */ /* 0x000fca0000400000 */
[----:B------:R-:W-:-:S04]  /*0270*/  IADD3 R2, PT, PT, R0, -0x3f2aaaab, RZ ;  /* 0xc0d5555500027810 */ /* 0x000fc80007ffe0ff */
[----:B------:R-:W-:-:S04]  /*0280*/  LOP3.LUT R9, R2, 0xff800000, RZ, 0xc0, !PT ;  /* 0xff80000002097812 */ /* 0x000fc800078ec0ff */
[-C--:B------:R-:W-:Y:S02]  /*0290*/  IADD3 R2, PT, PT, R0, -R9.reuse, RZ ;  /* 0x8000000900027210 */ /* 0x080fe40007ffe0ff */
[----:B------:R-:W-:Y:S02]  /*02a0*/  I2FP.F32.S32 R18, R9 ;  /* 0x0000000900127245 */ /* 0x000fe40000201400 */
[----:B------:R-:W-:Y:S01]  /*02b0*/  MOV R9, 0x7f800000 ;  /* 0x7f80000000097802 */ /* 0x000fe20000000f00 */
[----:B------:R-:W-:-:S04]  /*02c0*/  FADD R2, R2, -1 ;  /* 0xbf80000002027421 */ /* 0x000fc80000000000 */
[----:B------:R-:W-:-:S04]  /*02d0*/  FFMA R5, R2, -R5, 0.14084610342979431152 ;  /* 0x3e1039f602057423 */ /* 0x000fc80000000805 */
[----:B------:R-:W-:-:S04]  /*02e0*/  FFMA R5, R2, R5, -0.12148627638816833496 ;  /* 0xbdf8cdcc02057423 */ /* 0x000fc80000000005 */
[----:B------:R-:W-:-:S04]  /*02f0*/  FFMA R5, R2, R5, 0.13980610668659210205 ;  /* 0x3e0f295502057423 */ /* 0x000fc80000000005 */
[----:B------:R-:W-:-:S04]  /*0300*/  FFMA R5, R2, R5, -0.16684235632419586182 ;  /* 0xbe2ad8b902057423 */ /* 0x000fc80000000005 */
[----:B------:R-:W-:-:S04]  /*0310*/  FFMA R5, R2, R5, 0.20012299716472625732 ;  /* 0x3e4ced0b02057423 */ /* 0x000fc80000000005 */
[----:B------:R-:W-:-:S04]  /*0320*/  FFMA R5, R2, R5, -0.24999669194221496582 ;  /* 0xbe7fff2202057423 */ /* 0x000fc80000000005 */
[----:B------:R-:W-:-:S04]  /*0330*/  FFMA R5, R2, R5, 0.33333182334899902344 ;  /* 0x3eaaaa7802057423 */ /* 0x000fc80000000005 */
[----:B------:R-:W-:Y:S01]  /*0340*/  FFMA R19, R2, R5, -0.5 ;  /* 0xbf00000002137423 */ /* 0x000fe20000000005 */
[----:B------:R-:W-:Y:S02]  /*0350*/  FSEL R5, RZ, -23, P0 ;  /* 0xc1b80000ff057808 */ /* 0x000fe40000000000 */
[----:B------:R-:W-:Y:S01]  /*0360*/  ISETP.GT.U32.AND P0, PT, R0, 0x7f7fffff, PT ;  /* 0x7f7fffff0000780c */ /* 0x000fe20003f04070 */
[----:B------:R-:W-:Y:S02]  /*0370*/  FMUL R19, R2, R19 ;  /* 0x0000001302137220 */ /* 0x000fe40000400000 */
[----:B------:R-:W-:Y:S01]  /*0380*/  FFMA R18, R18, 1.1920928955078125e-07, R5 ;  /* 0x3400000012127823 */ /* 0x000fe20000000005 */
[----:B------:R-:W-:Y:S01]  /*0390*/  SHF.R.U32.HI R5, RZ, 0x2, R6 ;  /* 0x00000002ff057819 */ /* 0x000fe20000011606 */
[----:B------:R-:W-:Y:S01]  /*03a0*/  FFMA R19, R2, R19, R2 ;  /* 0x0000001302137223 */ /* 0x000fe20000000002 */
[----:B------:R-:W-:Y:S02]  /*03b0*/  SHF.L.U32 R2, R4, 0x4, RZ ;  /* 0x0000000404027819 */ /* 0x000fe400000006ff */
[----:B------:R-:W-:Y:S01]  /*03c0*/  LOP3.LUT R5, R5, R6, RZ, 0x3c, !PT ;  /* 0x0000000605057212 */ /* 0x000fe200078e3cff */
[----:B------:R-:W-:-:S03]  /*03d0*/  FFMA R18, R18, 0.69314718246459960938, R19 ;  /* 0x3f31721812127823 */ /* 0x000fc60000000013 */
[C---:B------:R-:W-:Y:S01]  /*03e0*/  SHF.L.U32 R6, R5.reuse, 0x1, RZ ;  /* 0x0000000105067819 */ /* 0x040fe200000006ff */
[C---:B------:R-:W-:Y:S01]  /*03f0*/  @P0 FFMA R18, R0.reuse, R9, +INF ;  /* 0x7f80000000120423 */ /* 0x040fe20000000009 */
[----:B------:R-:W-:Y:S01]  /*0400*/  FSETP.NEU.AND P0, PT, R0, RZ, PT ;  /* 0x000000ff0000720b */ /* 0x000fe20003f0d000 */
[----:B------:R-:W-:Y:S01]  /*0410*/  HFMA2 R9, -RZ, RZ, 0.1495361328125, 0.0004794597625732421875 ;  /* 0x30c90fdbff097431 */ /* 0x000fe200000001ff */
[----:B------:R-:W-:Y:S01]  /*0420*/  LOP3.LUT R5, R5, R6, R2, 0x96, !PT ;  /* 0x0000000605057212 */ /* 0x000fe200078e9602 */
[----:B------:R-:W-:-:S03]  /*0430*/  FMUL R18, R18, -2 ;  /* 0xc000000012127820 */ /* 0x000fc60000400000 */
[----:B------:R-:W-:Y:S02]  /*0440*/  LOP3.LUT R5, R5, R4, RZ, 0x3c, !PT ;  /* 0x0000000405057212 */ /* 0x000fe400078e3cff */
[----:B------:R-:W-:Y:S02]  /*0450*/  FSEL R18, R18, +INF , P0 ;  /* 0x7f80000012127808 */ /* 0x000fe40000000000 */
[----:B------:R-:W-:Y:S02]  /*0460*/  IADD3 R0, PT, PT, R5, UR5, R8 ;  /* 0x0000000505007c10 */ /* 0x000fe4000fffe008 */
[----:B------:R1:W2:Y:S01]  /*0470*/  MUFU.RSQ R19, R18 ;  /* 0x0000001200137308 */ /* 0x0002a20000001400 */
[----:B------:R-:W-:Y:S01]  /*0480*/  VIADD R2, R18, 0xf3000000 ;  /* 0xf300000012027836 */ /* 0x000fe20000000000 */
[----:B------:R-:W-:-:S04]  /*0490*/  I2FP.F32.U32 R0, R0 ;  /* 0x0000000000007245 */ /* 0x000fc80000201000 */
[----:B------:R-:W-:Y:S01]  /*04a0*/  ISETP.GT.U32.AND P0, PT, R2, 0x727fffff, PT ;  /* 0x727fffff0200780c */ /* 0x000fe20003f04070 */
[----:B------:R-:W-:-:S12]  /*04b0*/  FFMA R2, R0, R9, 7.314590599882819788e-10 ;  /* 0x30490fdb00027423 */ /* 0x000fd80000000009 */
[----:B-12---:R-:W-:Y:S05]  /*04c0*/  @!P0 BRA `(.L_x_6) ;  /* 0x0000000000148947 */ /* 0x006fea0003800000 */
[----:B------:R-:W-:Y:S02]  /*04d0*/  MOV R0, R18 ;  /* 0x0000001200007202 */ /* 0x000fe40000000f00 */
[----:B------:R-:W-:-:S07]  /*04e0*/  MOV R18, 0x500 ;  /* 0x0000050000127802 */ /* 0x000fce0000000f00 */
[----:B0-----:R-:W-:Y:S05]  /*04f0*/  CALL.REL.NOINC `($__internal_0_$__cuda_sm20_sqrt_rn_f32_slowpath) ;  /* 0x0000000800247944 */ /* 0x001fea0003c00000 */
[----:B------:R-:W-:Y:S01]  /*0500*/  MOV R9, R0 ;  /* 0x0000000000097202 */ /* 0x000fe20000000f00 */
[----:B------:R-:W-:Y:S06]  /*0510*/  BRA `(.L_x_7) ;  /* 0x0000000000107947 */ /* 0x000fec0003800000 */
.L_x_6:
[----:B------:R-:W-:Y:S01]  /*0520*/  FMUL.FTZ R9, R18, R19 ;  /* 0x0000001312097220 */ /* 0x000fe20000410000 */
[----:B------:R-:W-:-:S03]  /*0530*/  FMUL.FTZ R6, R19, 0.5 ;  /* 0x3f00000013067820 */ /* 0x000fc60000410000 */
[----:B------:R-:W-:-:S04]  /*0540*/  FFMA R0, -R9, R9, R18 ;  /* 0x0000000909007223 */ /* 0x000fc80000000112 */
[----:B------:R-:W-:-:S07]  /*0550*/  FFMA R9, R0, R6, R9 ;  /* 0x0000000600097223 */ /* 0x000fce0000000009 */
.L_x_7:
[----:B------:R-:W-:Y:S05]  /*0560*/  BSYNC.RECONVERGENT B1 ;  /* 0x0000000000017941 */ /* 0x000fea0003800200 */
.L_x_5:
[----:B------:R-:W-:-:S04]  /*0570*/  FMUL.RZ R6, R2, 0.15915493667125701904 ;  /* 0x3e22f98302067820 */ /* 0x000fc8000040c000 */
[----:B------:R-:W1:Y:S08]  /*0580*/  MUFU.COS R2, R6 ;  /* 0x0000000600027308 */ /* 0x000e700000000000 */
[----:B------:R-:W2:Y:S01]  /*0590*/  MUFU.SIN R0, R6 ;  /* 0x0000000600007308 */ /* 0x000ea20000000400 */
[----:B-1----:R-:W-:Y:S01]  /*05a0*/  FMUL R21, R2, R9 ;  /* 0x0000000902157220 */ /* 0x002fe20000400000 */
[----:B------:R-:W-:-:S02]  /*05b0*/  IMAD.MOV.U32 R2, RZ, RZ, RZ ;  /* 0x000000ffff027224 */ /* 0x000fc400078e00ff */
[----:B--2---:R-:W-:Y:S02]  /*05c0*/  FMUL R9, R0, R9 ;  /* 0x0000000900097220 */ /* 0x004fe40000400000 */
[----:B------:R-:W-:Y:S01]  /*05d0*/  MOV R0, R21 ;  /* 0x0000001500007202 */ /* 0x000fe20000000f00 */
[----:B------:R-:W-:Y:S06]  /*05e0*/  BRA `(.L_x_8) ;  /* 0x0000000400147947 */ /* 0x000fec0003800000 */
.L_x_4:
[----:B------:R-:W-:Y:S01]  /*05f0*/  SHF.R.U32.HI R0, RZ, 0x2, R9 ;  /* 0x00000002ff007819 */ /* 0x000fe20000011609 */
[----:B------:R-:W-:Y:S01]  /*0600*/  BSSY.RECONVERGENT B1, `(.L_x_9) ;  /* 0x000003b000017945 */ /* 0x000fe20003800200 */
[----:B------:R-:W-:Y:S02]  /*0610*/  SHF.L.U32 R2, R7, 0x4, RZ ;  /* 0x0000000407027819 */ /* 0x000fe400000006ff */
[----:B------:R-:W-:-:S04]  /*0620*/  LOP3.LUT R0, R0, R9, RZ, 0x3c, !PT ;  /* 0x0000000900007212 */ /* 0x000fc800078e3cff */
[----:B------:R-:W-:-:S04]  /*0630*/  SHF.L.U32 R4, R0, 0x1, RZ ;  /* 0x0000000100047819 */ /* 0x000fc800000006ff */
[----:B------:R-:W-:-:S04]  /*0640*/  LOP3.LUT R5, R7, R2, R4, 0x96, !PT ;  /* 0x0000000207057212 */ /* 0x000fc800078e9604 */
[----:B------:R-:W-:Y:S01]  /*0650*/  LOP3.LUT R4, R5, R0, RZ, 0x3c, !PT ;  /* 0x0000000005047212 */ /* 0x000fe200078e3cff */
[----:B------:R-:W-:-:S03]  /*0660*/  IMAD.MOV.U32 R5, RZ, RZ, 0x2f800000 ;  /* 0x2f800000ff057424 */ /* 0x000fc600078e00ff */
[----:B------:R-:W-:-:S04]  /*0670*/  IADD3 R0, PT, PT, R4, UR4, R8 ;  /* 0x0000000404007c10 */ /* 0x000fc8000fffe008 */
[----:B------:R-:W-:-:S05]  /*0680*/  I2FP.F32.U32 R0, R0 ;  /* 0x0000000000007245 */ /* 0x000fca0000201000 */
[----:B------:R-:W-:Y:S01]  /*0690*/  FFMA R0, R0, R5, 1.1641532182693481445e-10 ;  /* 0x2f00000000007423 */ /* 0x000fe20000000005 */
[----:B------:R-:W-:-:S04]  /*06a0*/  HFMA2 R5, -RZ, RZ, 1.5048828125, 33.21875 ;  /* 0x3e055027ff057431 */ /* 0x000fc800000001ff */
[----:B------:R-:W-:-:S13]  /*06b0*/  FSETP.GEU.AND P0, PT, R0, 1.175494350822287508e-38, PT ;  /* 0x008000000000780b */ /* 0x000fda0003f0e000 */
[----:B------:R-:W-:-:S05]  /*06c0*/  @!P0 FMUL R0, R0, 8388608 ;  /* 0x4b00000000008820 */ /* 0x000fca0000400000 */
[----:B------:R-:W-:-:S04]  /*06d0*/  IADD3 R2, PT, PT, R0, -0x3f2aaaab, RZ ;  /* 0xc0d5555500027810 */ /* 0x000fc80007ffe0ff */
[----:B------:R-:W-:-:S04]  /*06e0*/  LOP3.LUT R9, R2, 0xff800000, RZ, 0xc0, !PT ;  /* 0xff80000002097812 */ /* 0x000fc800078ec0ff */
[-C--:B------:R-:W-:Y:S02]  /*06f0*/  IADD3 R2, PT, PT, R0, -R9.reuse, RZ ;  /* 0x8000000900027210 */ /* 0x080fe40007ffe0ff */
[----:B------:R-:W-:Y:S01]  /*0700*/  I2FP.F32.S32 R18, R9 ;  /* 0x0000000900127245 */ /* 0x000fe20000201400 */
[----:B------:R-:W-:Y:S02]  /*0710*/  IMAD.MOV.U32 R9, RZ, RZ, 0x7f800000 ;  /* 0x7f800000ff097424 */ /* 0x000fe400078e00ff */
        /* <DEDUP_REMOVED lines=21> */
[----:B------:R-:W-:Y:S01]  /*0870*/  IMAD.MOV.U32 R9, RZ, RZ, 0x30c90fdb ;  /* 0x30c90fdbff097424 */ /* 0x000fe200078e00ff */
[----:B------:R-:W-:Y:S01]  /*0880*/  LOP3.LUT R5, R5, R6, R2, 0x96, !PT ;  /* 0x0000000605057212 */ /* 0x000fe200078e9602 */
[----:B------:R-:W-:-:S03]  /*0890*/  FMUL R18, R18, -2 ;  /* 0xc000000012127820 */ /* 0x000fc60000400000 */
[----:B------:R-:W-:Y:S02]  /*08a0*/  LOP3.LUT R5, R5, R4, RZ, 0x3c, !PT ;  /* 0x0000000405057212 */ /* 0x000fe400078e3cff */
[----:B------:R-:W-:Y:S02]  /*08b0*/  FSEL R19, R18, +INF , P0 ;  /* 0x7f80000012137808 */ /* 0x000fe40000000000 */
[----:B------:R-:W-:Y:S02]  /*08c0*/  IADD3 R0, PT, PT, R5, UR5, R8 ;  /* 0x0000000505007c10 */ /* 0x000fe4000fffe008 */
[----:B------:R-:W-:Y:S01]  /*08d0*/  IADD3 R2, PT, PT, R19, -0xd000000, RZ ;  /* 0xf300000013027810 */ /* 0x000fe20007ffe0ff */
[----:B------:R1:W2:Y:S01]  /*08e0*/  MUFU.RSQ R6, R19 ;  /* 0x0000001300067308 */ /* 0x0002a20000001400 */
[----:B------:R-:W-:Y:S02]  /*08f0*/  I2FP.F32.U32 R0, R0 ;  /* 0x0000000000007245 */ /* 0x000fe40000201000 */
[----:B------:R-:W-:-:S03]  /*0900*/  ISETP.GT.U32.AND P0, PT, R2, 0x727fffff, PT ;  /* 0x727fffff0200780c */ /* 0x000fc60003f04070 */
[----:B------:R-:W-:-:S10]  /*0910*/  FFMA R2, R0, R9, 7.314590599882819788e-10 ;  /* 0x30490fdb00027423 */ /* 0x000fd40000000009 */
[----:B-1----:R-:W-:Y:S05]  /*0920*/  @!P0 BRA `(.L_x_10) ;  /* 0x0000000000108947 */ /* 0x002fea0003800000 */
[----:B------:R-:W-:Y:S02]  /*0930*/  MOV R0, R19 ;  /* 0x0000001300007202 */ /* 0x000fe40000000f00 */
[----:B------:R-:W-:-:S07]  /*0940*/  MOV R18, 0x960 ;  /* 0x0000096000127802 */ /* 0x000fce0000000f00 */
[----:B0-2---:R-:W-:Y:S05]  /*0950*/  CALL.REL.NOINC `($__internal_0_$__cuda_sm20_sqrt_rn_f32_slowpath) ;  /* 0x00000004000c7944 */ /* 0x005fea0003c00000 */
[----:B------:R-:W-:Y:S05]  /*0960*/  BRA `(.L_x_11) ;  /* 0x0000000000107947 */ /* 0x000fea0003800000 */
.L_x_10:
[----:B--2---:R-:W-:Y:S01]  /*0970*/  FMUL.FTZ R0, R19, R6 ;  /* 0x0000000613007220 */ /* 0x004fe20000410000 */
[----:B------:R-:W-:-:S03]  /*0980*/  FMUL.FTZ R6, R6, 0.5 ;  /* 0x3f00000006067820 */ /* 0x000fc60000410000 */
[----:B------:R-:W-:-:S04]  /*0990*/  FFMA R9, -R0, R0, R19 ;  /* 0x0000000000097223 */ /* 0x000fc80000000113 */
[----:B------:R-:W-:-:S07]  /*09a0*/  FFMA R0, R9, R6, R0 ;  /* 0x0000000609007223 */ /* 0x000fce0000000000 */
.L_x_11:
[----:B------:R-:W-:Y:S05]  /*09b0*/  BSYNC.RECONVERGENT B1 ;  /* 0x0000000000017941 */ /* 0x000fea0003800200 */
.L_x_9:
[----:B------:R-:W-:Y:S01]  /*09c0*/  FMUL.RZ R18, R2, 0.15915493667125701904 ;  /* 0x3e22f98302127820 */ /* 0x000fe2000040c000 */
[----:B------:R-:W-:-:S03]  /*09d0*/  HFMA2 R2, -RZ, RZ, 0, 5.9604644775390625e-08 ;  /* 0x00000001ff027431 */ /* 0x000fc600000001ff */
[----:B------:R-:W1:Y:S08]  /*09e0*/  MUFU.COS R9, R18 ;  /* 0x0000001200097308 */ /* 0x000e700000000000 */
[----:B------:R-:W2:Y:S01]  /*09f0*/  MUFU.SIN R19, R18 ;  /* 0x0000001200137308 */ /* 0x000ea20000000400 */
[----:B-1----:R-:W-:Y:S01]  /*0a00*/  FMUL R6, R9, R0 ;  /* 0x0000000009067220 */ /* 0x002fe20000400000 */
[----:B------:R-:W-:-:S03]  /*0a10*/  MOV R9, R21 ;  /* 0x0000001500097202 */ /* 0x000fc60000000f00 */
[----:B------:R-:W-:Y:S02]  /*0a20*/  IMAD.MOV.U32 R21, RZ, RZ, R6 ;  /* 0x000000ffff157224 */ /* 0x000fe400078e0006 */
[----:B--2---:R-:W-:-:S07]  /*0a30*/  FMUL R0, R19, R0 ;  /* 0x0000000013007220 */ /* 0x004fce0000400000 */
.L_x_8:
[----:B------:R-:W-:Y:S05]  /*0a40*/  BSYNC.RECONVERGENT B0 ;  /* 0x0000000000007941 */ /* 0x000fea0003800200 */
.L_x_3:
[----:B------:R-:W-:Y:S01]  /*0a50*/  FMNMX R19, RZ, R20, !PT ;  /* 0x00000014ff137209 */ /* 0x000fe20007800000 */
[----:B------:R-:W-:Y:S01]  /*0a60*/  FMUL R18, RZ, R17 ;  /* 0x00000011ff127220 */ /* 0x000fe20000400000 */
[----:B------:R-:W-:Y:S01]  /*0a70*/  BSSY.RECONVERGENT B0, `(.L_x_12) ;  /* 0x0000012000007945 */ /* 0x000fe20003800200 */
[----:B------:R-:W-:Y:S01]  /*0a80*/  ISETP.NE.AND P0, PT, RZ, UR8, PT ;  /* 0x00000008ff007c0c */ /* 0x000fe2000bf05270 */
[----:B------:R1:W2:Y:S01]  /*0a90*/  MUFU.RSQ R22, R19 ;  /* 0x0000001300167308 */ /* 0x0002a20000001400 */
[----:B------:R-:W-:Y:S01]  /*0aa0*/  IADD3 R6, PT, PT, R19, -0xd000000, RZ ;  /* 0xf300000013067810 */ /* 0x000fe20007ffe0ff */
[----:B------:R-:W-:-:S03]  /*0ab0*/  FFMA R23, R18, 0.0010000000474974513054, R17 ;  /* 0x3a83126f12177823 */ /* 0x000fc60000000011 */
[----:B------:R-:W-:Y:S01]  /*0ac0*/  ISETP.GT.U32.AND P1, PT, R6, 0x727fffff, PT ;  /* 0x727fffff0600780c */ /* 0x000fe20003f24070 */
[----:B------:R-:W-:-:S12]  /*0ad0*/  FFMA R6, RZ, R9, R0 ;  /* 0x00000009ff067223 */ /* 0x000fd80000000000 */
[----:B-12---:R-:W-:Y:S05]  /*0ae0*/  @!P1 BRA `(.L_x_13) ;  /* 0x0000000000189947 */ /* 0x006fea0003800000 */
[----:B------:R-:W-:Y:S01]  /*0af0*/  BSSY.RECONVERGENT B1, `(.L_x_14) ;  /* 0x0000004000017945 */ /* 0x000fe20003800200 */
[----:B------:R-:W-:Y:S02]  /*0b00*/  MOV R0, R19 ;  /* 0x0000001300007202 */ /* 0x000fe40000000f00 */
[----:B------:R-:W-:-:S07]  /*0b10*/  MOV R18, 0xb30 ;  /* 0x00000b3000127802 */ /* 0x000fce0000000f00 */
[----:B0-----:R-:W-:Y:S05]  /*0b20*/  CALL.REL.NOINC `($__internal_0_$__cuda_sm20_sqrt_rn_f32_slowpath) ;  /* 0x0000000000987944 */ /* 0x001fea0003c00000 */
[----:B------:R-:W-:Y:S05]  /*0b30*/  BSYNC.RECONVERGENT B1 ;  /* 0x0000000000017941 */ /* 0x000fea0003800200 */
.L_x_14:
[----:B------:R-:W-:Y:S05]  /*0b40*/  BRA `(.L_x_15) ;  /* 0x0000000000107947 */ /* 0x000fea0003800000 */
.L_x_13:
[----:B------:R-:W-:Y:S01]  /*0b50*/  FMUL.FTZ R0, R19, R22 ;  /* 0x0000001613007220 */ /* 0x000fe20000410000 */
[----:B------:R-:W-:-:S03]  /*0b60*/  FMUL.FTZ R18, R22, 0.5 ;  /* 0x3f00000016127820 */ /* 0x000fc60000410000 */
[----:B------:R-:W-:-:S04]  /*0b70*/  FFMA R19, -R0, R0, R19 ;  /* 0x0000000000137223 */ /* 0x000fc80000000113 */
[----:B------:R-:W-:-:S07]  /*0b80*/  FFMA R0, R19, R18, R0 ;  /* 0x0000001213007223 */ /* 0x000fce0000000000 */
.L_x_15:
[----:B------:R-:W-:Y:S05]  /*0b90*/  BSYNC.RECONVERGENT B0 ;  /* 0x0000000000007941 */ /* 0x000fea0003800200 */
.L_x_12:
[----:B------:R-:W-:Y:S01]  /*0ba0*/  FADD R18, -R20, 0.10000000149011611938 ;  /* 0x3dcccccd14127421 */ /* 0x000fe20000000100 */
[C---:B------:R-:W-:Y:S01]  /*0bb0*/  FMUL R22, R0.reuse, 0.30000001192092895508 ;  /* 0x3e99999a00167820 */ /* 0x040fe20000400000 */
[----:B------:R-:W-:Y:S01]  /*0bc0*/  UIADD3 UR4, UPT, UPT, UR4, 0xb0f8a, URZ ;  /* 0x000b0f8a04047890 */ /* 0x000fe2000fffe0ff */
[----:B------:R-:W-:Y:S01]  /*0bd0*/  FMUL R0, R0, R17 ;  /* 0x0000001100007220 */ /* 0x000fe20000400000 */
[----:B------:R-:W-:Y:S01]  /*0be0*/  FMUL R19, R18, 0.5 ;  /* 0x3f00000012137820 */ /* 0x000fe20000400000 */
[----:B------:R-:W-:Y:S01]  /*0bf0*/  FMUL R25, R22, 0.031622778624296188354 ;  /* 0x3d0186e316197820 */ /* 0x000fe20000400000 */
[----:B------:R-:W-:Y:S01]  /*0c00*/  UISETP.NE.AND UP0, UPT, UR4, 0x2b3a3ad5, UPT ;  /* 0x2b3a3ad50400788c */ /* 0x000fe2000bf05270 */
[----:B------:R-:W-:Y:S01]  /*0c10*/  FMUL R0, R0, 0.031622778624296188354 ;  /* 0x3d0186e300007820 */ /* 0x000fe20000400000 */
[----:B------:R-:W-:Y:S01]  /*0c20*/  FFMA R20, R19, 0.0010000000474974513054, R20 ;  /* 0x3a83126f13147823 */ /* 0x000fe20000000014 */
[----:B------:R-:W-:Y:S02]  /*0c30*/  UIADD3 UR5, UPT, UPT, UR5, 0xb0f8a, URZ ;  /* 0x000b0f8a05057890 */ /* 0x000fe4000fffe0ff */
[----:B------:R-:W-:Y:S01]  /*0c40*/  FFMA R17, R6, R0, R23 ;  /* 0x0000000006117223 */ /* 0x000fe20000000017 */
[----:B------:R-:W-:Y:S01]  /*0c50*/  FFMA R20, R25, R9, R20 ;  /* 0x0000000919147223 */ /* 0x000fe20000000014 */
[----:B------:R-:W-:-:S04]  /*0c60*/  MOV R6, R16 ;  /* 0x0000001000067202 */ /* 0x000fc80000000f00 */
[----:B------:R-:W-:-:S04]  /*0c70*/  FMNMX R9, RZ, R20, !PT ;  /* 0x00000014ff097209 */ /* 0x000fc80007800000 */
[----:B------:R-:W-:Y:S01]  /*0c80*/  FSEL R20, R9, |R20|, !P0 ;  /* 0x4000001409147208 */ /* 0x000fe20004000000 */
[----:B------:R-:W-:Y:S01]  /*0c90*/  IMAD.MOV.U32 R9, RZ, RZ, R15 ;  /* 0x000000ffff097224 */ /* 0x000fe200078e000f */
[----:B------:R-:W-:Y:S06]  /*0ca0*/  BRA.U UP0, `(.L_x_16) ;  /* 0xfffffff500207547 */ /* 0x000fec000b83ffff */
[----:B------:R-:W1:Y:S01]  /*0cb0*/  LDC.64 R18, c[0x0][0x380] ;  /* 0x0000e000ff127b82 */ /* 0x000e620000000a00 */
[----:B------:R-:W-:-:S05]  /*0cc0*/  FADD R17, R17, -1 ;  /* 0xbf80000011117421 */ /* 0x000fca0000000000 */
[----:B------:R-:W-:Y:S02]  /*0cd0*/  FMNMX R9, RZ, R17, !PT ;  /* 0x00000011ff097209 */ /* 0x000fe40007800000 */
[----:B------:R-:W-:Y:S01]  /*0ce0*/  MOV R17, R7 ;  /* 0x0000000700117202 */ /* 0x000fe20000000f00 */
[----:B-1----:R-:W-:Y:S01]  /*0cf0*/  IMAD.WIDE R18, R14, 0x4, R18 ;  /* 0x000000040e127825 */ /* 0x002fe200078e0212 */
[----:B------:R-:W-:-:S04]  /*0d00*/  IADD3 R14, PT, PT, R8, 0x2b34b310, RZ ;  /* 0x2b34b310080e7810 */ /* 0x000fc80007ffe0ff */
[----:B------:R-:W-:Y:S04]  /*0d10*/  STG.E desc[UR6][R18.64], R9 ;  /* 0x0000000912007986 */ /* 0x000fe8000c101906 */
[----:B------:R-:W-:Y:S04]  /*0d20*/  STG.E.64 desc[UR6][R12.64], R14 ;  /* 0x0000000e0c007986 */ /* 0x000fe8000c101b06 */
[----:B------:R-:W-:Y:S04]  /*0d30*/  STG.E.64 desc[UR6][R12.64+0x8], R16 ;  /* 0x000008100c007986 */ /* 0x000fe8000c101b06 */
[----:B------:R-:W-:Y:S04]  /*0d40*/  STG.E.64 desc[UR6][R12.64+0x10], R4 ;  /* 0x000010040c007986 */ /* 0x000fe8000c101b06 */
[----:B------:R-:W-:Y:S04]  /*0d50*/  STG.E.64 desc[UR6][R12.64+0x18], R2 ;  /* 0x000018020c007986 */ /* 0x000fe8000c101b06 */
[----:B------:R-:W-:Y:S04]  /*0d60*/  STG.E.64 desc[UR6][R12.64+0x28], R10 ;  /* 0x0000280a0c007986 */ /* 0x000fe8000c101b06 */
[----:B------:R-:W-:Y:S01]  /*0d70*/  STG.E desc[UR6][R12.64+0x20], R21 ;  /* 0x000020150c007986 */ /* 0x000fe2000c101906 */
[----:B------:R-:W-:Y:S05]  /*0d80*/  EXIT ;  /* 0x000000000000794d */ /* 0x000fea0003800000 */
        .weak           $__internal_0_$__cuda_sm20_sqrt_rn_f32_slowpath
        .type           $__internal_0_$__cuda_sm20_sqrt_rn_f32_slowpath,@function
        .size           $__internal_0_$__cuda_sm20_sqrt_rn_f32_slowpath,(.L_x_28 - $__internal_0_$__cuda_sm20_sqrt_rn_f32_slowpath)
$__internal_0_$__cuda_sm20_sqrt_rn_f32_slowpath:
[----:B------:R-:W-:-:S13]  /*0d90*/  LOP3.LUT P1, RZ, R0, 0x7fffffff, RZ, 0xc0, !PT ;  /* 0x7fffffff00ff7812 */ /* 0x000fda000782c0ff */
[----:B------:R-:W-:Y:S01]  /*0da0*/  @!P1 MOV R22, R0 ;  /* 0x0000000000169202 */ /* 0x000fe20000000f00 */
[----:B------:R-:W-:Y:S06]  /*0db0*/  @!P1 BRA `(.L_x_17) ;  /* 0x0000000000409947 */ /* 0x000fec0003800000 */
[----:B------:R-:W-:-:S13]  /*0dc0*/  FSETP.GEU.FTZ.AND P1, PT, R0, RZ, PT ;  /* 0x000000ff0000720b */ /* 0x000fda0003f3e000 */
[----:B------:R-:W-:Y:S01]  /*0dd0*/  @!P1 IMAD.MOV.U32 R22, RZ, RZ, 0x7fffffff ;  /* 0x7fffffffff169424 */ /* 0x000fe200078e00ff */
[----:B------:R-:W-:Y:S06]  /*0de0*/  @!P1 BRA `(.L_x_17) ;  /* 0x0000000000349947 */ /* 0x000fec0003800000 */
[----:B------:R-:W-:-:S13]  /*0df0*/  FSETP.GTU.FTZ.AND P1, PT, |R0|, +INF , PT ;  /* 0x7f8000000000780b */ /* 0x000fda0003f3c200 */
[----:B------:R-:W-:Y:S01]  /*0e00*/  @P1 FADD.FTZ R22, R0, 1 ;  /* 0x3f80000000161421 */ /* 0x000fe20000010000 */
[----:B------:R-:W-:Y:S06]  /*0e10*/  @P1 BRA `(.L_x_17) ;  /* 0x0000000000281947 */ /* 0x000fec0003800000 */
[----:B------:R-:W-:-:S13]  /*0e20*/  FSETP.NEU.FTZ.AND P1, PT, |R0|, +INF , PT ;  /* 0x7f8000000000780b */ /* 0x000fda0003f3d200 */
[----:B------:R-:W-:-:S04]  /*0e30*/  @P1 FFMA R24, R0, 1.84467440737095516160e+19, RZ ;  /* 0x5f80000000181823 */ /* 0x000fc800000000ff */
[----:B------:R-:W0:Y:S02]  /*0e40*/  @P1 MUFU.RSQ R25, R24 ;  /* 0x0000001800191308 */ /* 0x000e240000001400 */
[----:B0-----:R-:W-:Y:S01]  /*0e50*/  @P1 FMUL.FTZ R19, R24, R25 ;  /* 0x0000001918131220 */ /* 0x001fe20000410000 */
[----:B------:R-:W-:-:S03]  /*0e60*/  @P1 FMUL.FTZ R25, R25, 0.5 ;  /* 0x3f00000019191820 */ /* 0x000fc60000410000 */
[----:B------:R-:W-:-:S04]  /*0e70*/  @P1 FADD.FTZ R22, -R19, -RZ ;  /* 0x800000ff13161221 */ /* 0x000fc80000010100 */
[----:B------:R-:W-:Y:S01]  /*0e80*/  @P1 FFMA R26, R19, R22, R24 ;  /* 0x00000016131a1223 */ /* 0x000fe20000000018 */
[----:B------:R-:W-:-:S03]  /*0e90*/  @!P1 MOV R22, R0 ;  /* 0x0000000000169202 */ /* 0x000fc60000000f00 */
[----:B------:R-:W-:-:S04]  /*0ea0*/  @P1 FFMA R25, R26, R25, R19 ;  /* 0x000000191a191223 */ /* 0x000fc80000000013 */
[----:B------:R-:W-:-:S07]  /*0eb0*/  @P1 FMUL.FTZ R22, R25, 2.3283064365386962891e-10 ;  /* 0x2f80000019161820 */ /* 0x000fce0000410000 */
.L_x_17:
[----:B------:R-:W-:Y:S01]  /*0ec0*/  HFMA2 R19, -RZ, RZ, 0, 0 ;  /* 0x00000000ff137431 */ /* 0x000fe200000001ff */
[----:B------:R-:W-:-:S03]  /*0ed0*/  MOV R0, R22 ;  /* 0x0000001600007202 */ /* 0x000fc60000000f00 */
[----:B------:R-:W-:Y:S05]  /*0ee0*/  RET.REL.NODEC R18 `(_Z19heston_euler_kernelPfP17curandStateXORWOWi) ;  /* 0xfffffff012447950 */ /* 0x000fea0003c3ffff */
.L_x_18:
        /* <DEDUP_REMOVED lines=9> */
.L_x_28:


//--------------------- .text._Z15init_rng_kernelP17curandStateXORWOWm --------------------------
	.section	.text._Z15init_rng_kernelP17curandStateXORWOWm,"ax",@progbits
	.align	128
        .global         _Z15init_rng_kernelP17curandStateXORWOWm
        .type           _Z15init_rng_kernelP17curandStateXORWOWm,@function
        .size           _Z15init_rng_kernelP17curandStateXORWOWm,(.L_x_31 - _Z15init_rng_kernelP17curandStateXORWOWm)
        .other          _Z15init_rng_kernelP17curandStateXORWOWm,@"STO_CUDA_ENTRY STV_DEFAULT"
_Z15init_rng_kernelP17curandStateXORWOWm:
.text._Z15init_rng_kernelP17curandStateXORWOWm:
[----:B------:R-:W-:Y:S01]  /*0000*/  LDC R1, c[0x0][0x37c] ;  /* 0x0000df00ff017b82 */ /* 0x000fe20000000800 */
[----:B------:R-:W0:Y:S07]  /*0010*/  S2R R0, SR_TID.X ;  /* 0x0000000000007919 */ /* 0x000e2e0000002100 */
[----:B------:R-:W0:Y:S08]  /*0020*/  S2UR UR4, SR_CTAID.X ;  /* 0x00000000000479c3 */ /* 0x000e300000002500 */
[----:B------:R-:W0:Y:S02]  /*0030*/  LDC R13, c[0x0][0x360] ;  /* 0x0000d800ff0d7b82 */ /* 0x000e240000000800 */
[----:B0-----:R-:W-:-:S05]  /*0040*/  IMAD R13, R13, UR4, R0 ;  /* 0x000000040d0d7c24 */ /* 0x001fca000f8e0200 */
[----:B------:R-:W-:-:S13]  /*0050*/  ISETP.GT.AND P0, PT, R13, 0x3ffff, PT ;  /* 0x0003ffff0d00780c */ /* 0x000fda0003f04270 */
[----:B------:R-:W-:Y:S05]  /*0060*/  @P0 EXIT ;  /* 0x000000000000094d */ /* 0x000fea0003800000 */
[----:B------:R-:W0:Y:S01]  /*0070*/  LDC.64 R2, c[0x0][0x388] ;  /* 0x0000e200ff027b82 */ /* 0x000e220000000a00 */
[----:B------:R-:W1:Y:S01]  /*0080*/  LDCU.64 UR4, c[0x0][0x358] ;  /* 0x00006b00ff0477ac */ /* 0x000e620008000a00 */
[----:B------:R-:W-:Y:S01]  /*0090*/  ISETP.NE.AND P0, PT, R13, RZ, PT ;  /* 0x000000ff0d00720c */ /* 0x000fe20003f05270 */
[----:B------:R-:W-:Y:S05]  /*00a0*/  BSSY.RECONVERGENT B0, `(.L_x_19) ;  /* 0x00000e1000007945 */ /* 0x000fea0003800200 */
[----:B------:R-:W2:Y:S01]  /*00b0*/  LDC.64 R6, c[0x0][0x380] ;  /* 0x0000e000ff067b82 */ /* 0x000ea20000000a00 */
[----:B0-----:R-:W-:Y:S02]  /*00c0*/  LOP3.LUT R0, R2, 0xaad26b49, RZ, 0x3c, !PT ;  /* 0xaad26b4902007812 */ /* 0x001fe400078e3cff */
[----:B------:R-:W-:-:S03]  /*00d0*/  LOP3.LUT R2, R3, 0xf7dcefdd, RZ, 0x3c, !PT ;  /* 0xf7dcefdd03027812 */ /* 0x000fc600078e3cff */
[----:B------:R-:W-:Y:S02]  /*00e0*/  IMAD R0, R0, 0x4182bed5, RZ ;  /* 0x4182bed500007824 */ /* 0x000fe400078e02ff */
[----:B------:R-:W-:Y:S02]  /*00f0*/  IMAD R3, R2, -0x658354e5, RZ ;  /* 0x9a7cab1b02037824 */ /* 0x000fe400078e02ff */
[----:B--2---:R-:W-:Y:S01]  /*0100*/  IMAD.WIDE R6, R13, 0x30, R6 ;  /* 0x000000300d067825 */ /* 0x004fe200078e0206 */
[C---:B------:R-:W-:Y:S02]  /*0110*/  LOP3.LUT R8, R0.reuse, 0x159a55e5, RZ, 0x3c, !PT ;  /* 0x159a55e500087812 */ /* 0x040fe400078e3cff */
[C---:B------:R-:W-:Y:S01]  /*0120*/  IADD3 R4, PT, PT, R0.reuse, 0x64f0c9, R3 ;  /* 0x0064f0c900047810 */ /* 0x040fe20007ffe003 */
[C---:B------:R-:W-:Y:S01]  /*0130*/  VIADD R5, R0.reuse, 0x75bcd15 ;  /* 0x075bcd1500057836 */ /* 0x040fe20000000000 */
[----:B------:R-:W-:Y:S01]  /*0140*/  LOP3.LUT R10, R3, 0x5491333, RZ, 0x3c, !PT ;  /* 0x05491333030a7812 */ /* 0x000fe200078e3cff */
[----:B------:R-:W-:-:S02]  /*0150*/  VIADD R11, R0, 0x583f19 ;  /* 0x00583f19000b7836 */ /* 0x000fc40000000000 */
[----:B------:R-:W-:Y:S01]  /*0160*/  VIADD R9, R3, 0x1f123bb5 ;  /* 0x1f123bb503097836 */ /* 0x000fe20000000000 */
[----:B-1----:R0:W-:Y:S04]  /*0170*/  STG.E.64 desc[UR4][R6.64], R4 ;  /* 0x0000000406007986 */ /* 0x0021e8000c101b04 */
[----:B------:R0:W-:Y:S04]  /*0180*/  STG.E.64 desc[UR4][R6.64+0x8], R8 ;  /* 0x0000080806007986 */ /* 0x0001e8000c101b04 */
[----:B------:R0:W-:Y:S01]  /*0190*/  STG.E.64 desc[UR4][R6.64+0x10], R10 ;  /* 0x0000100a06007986 */ /* 0x0001e2000c101b04 */
[----:B------:R-:W-:Y:S05]  /*01a0*/  @!P0 BRA `(.L_x_20) ;  /* 0x0000000c00408947 */ /* 0x000fea0003800000 */
[----:B------:R-:W-:Y:S01]  /*01b0*/  SHF.R.S32.HI R0, RZ, 0x1f, R13 ;  /* 0x0000001fff007819 */ /* 0x000fe2000001140d */
[----:B------:R-:W-:-:S07]  /*01c0*/  IMAD.MOV.U32 R12, RZ, RZ, RZ ;  /* 0x000000ffff0c7224 */ /* 0x000fce00078e00ff */
.L_x_26:
[----:B-1----:R-:W-:Y:S01]  /*01d0*/  LOP3.LUT R2, R13, 0x3, RZ, 0xc0, !PT ;  /* 0x000000030d027812 */ /* 0x002fe200078ec0ff */
[----:B------:R-:W-:Y:S03]  /*01e0*/  BSSY.RECONVERGENT B1, `(.L_x_21) ;  /* 0x00000c6000017945 */ /* 0x000fe60003800200 */
[----:B------:R-:W-:-:S04]  /*01f0*/  ISETP.NE.U32.AND P0, PT, R2, RZ, PT ;  /* 0x000000ff0200720c */ /* 0x000fc80003f05070 */
[----:B------:R-:W-:-:S13]  /*0200*/  ISETP.NE.AND.EX P0, PT, RZ, RZ, PT, P0 ;  /* 0x000000ffff00720c */ /* 0x000fda0003f05300 */
[----:B------:R-:W-:Y:S05]  /*0210*/  @!P0 BRA `(.L_x_22) ;  /* 0x0000000c00088947 */ /* 0x000fea0003800000 */
[----:B0-----:R-:W0:Y:S01]  /*0220*/  LDC.64 R8, c[0x4][RZ] ;  /* 0x01000000ff087b82 */ /* 0x001e220000000a00 */
[----:B------:R-:W-:Y:S02]  /*0230*/  IMAD.MOV.U32 R14, RZ, RZ, RZ ;  /* 0x000000ffff0e7224 */ /* 0x000fe400078e00ff */
[----:B0-----:R-:W-:-:S07]  /*0240*/  IMAD.WIDE.U32 R8, R12, 0xc80, R8 ;  /* 0x00000c800c087825 */ /* 0x001fce00078e0008 */
.L_x_25:
[----:B-1----:R-:W-:Y:S01]  /*0250*/  IMAD.MOV.U32 R15, RZ, RZ, RZ ;  /* 0x000000ffff0f7224 */ /* 0x002fe200078e00ff */
[----:B------:R-:W-:Y:S01]  /*0260*/  CS2R R2, SRZ ;  /* 0x0000000000027805 */ /* 0x000fe2000001ff00 */
[----:B------:R-:W-:Y:S01]  /*0270*/  IMAD.MOV.U32 R17, RZ, RZ, RZ ;  /* 0x000000ffff117224 */ /* 0x000fe200078e00ff */
[----:B------:R-:W-:-:S07]  /*0280*/  CS2R R4, SRZ ;  /* 0x0000000000047805 */ /* 0x000fce000001ff00 */
.L_x_24:
[----:B------:R-:W-:-:S05]  /*0290*/  IMAD.WIDE.U32 R10, R17, 0x4, R6 ;  /* 0x00000004110a7825 */ /* 0x000fca00078e0006 */
[----:B------:R0:W5:Y:S01]  /*02a0*/  LDG.E R16, desc[UR4][R10.64+0x4] ;  /* 0x000004040a107981 */ /* 0x000162000c1e1900 */
[----:B------:R-:W-:-:S07]  /*02b0*/  IMAD.MOV.U32 R19, RZ, RZ, RZ ;  /* 0x000000ffff137224 */ /* 0x000fce00078e00ff */
.L_x_23:
[----:B-----5:R-:W-:Y:S01]  /*02c0*/  SHF.R.U32.HI R24, RZ, R19, R16 ;  /* 0x00000013ff187219 */ /* 0x020fe20000011610 */
[----:B0-----:R-:W-:-:S03]  /*02d0*/  IMAD.SHL.U32 R10, R17, 0x20, RZ ;  /* 0x00000020110a7824 */ /* 0x001fc600078e00ff */
[----:B------:R-:W-:Y:S01]  /*02e0*/  LOP3.LUT R11, R24, 0x1, RZ, 0xc0, !PT ;  /* 0x00000001180b7812 */ /* 0x000fe200078ec0ff */
[----:B------:R-:W-:-:S03]  /*02f0*/  IMAD.IADD R10, R10, 0x1, R19 ;  /* 0x000000010a0a7824 */ /* 0x000fc600078e0213 */
[----:B------:R-:W-:Y:S01]  /*0300*/  ISETP.NE.U32.AND P0, PT, R11, 0x1, PT ;  /* 0x000000010b00780c */ /* 0x000fe20003f05070 */
[----:B------:R-:W-:-:S03]  /*0310*/  IMAD R11, R10, 0x5, RZ ;  /* 0x000000050a0b7824 */ /* 0x000fc600078e02ff */
[----:B------:R-:W-:Y:S01]  /*0320*/  R2P PR, R24, 0x7e ;  /* 0x0000007e18007804 */ /* 0x000fe20000000000 */
[----:B------:R-:W-:-:S08]  /*0330*/  IMAD.WIDE.U32 R10, R11, 0x4, R8 ;  /* 0x000000040b0a7825 */ /* 0x000fd000078e0008 */
[----:B------:R-:W2:Y:S04]  /*0340*/  @!P0 LDG.E R18, desc[UR4][R10.64] ;  /* 0x000000040a128981 */ /* 0x000ea8000c1e1900 */
[----:B------:R-:W3:Y:S04]  /*0350*/  @!P0 LDG.E R20, desc[UR4][R10.64+0x10] ;  /* 0x000010040a148981 */ /* 0x000ee8000c1e1900 */
[----:B------:R-:W4:Y:S04]  /*0360*/  @P1 LDG.E R22, desc[UR4][R10.64+0x14] ;  /* 0x000014040a161981 */ /* 0x000f28000c1e1900 */
[----:B------:R-:W4:Y:S04]  /*0370*/  @P2 LDG.E R26, desc[UR4][R10.64+0x28] ;  /* 0x000028040a1a2981 */ /* 0x000f28000c1e1900 */
[----:B------:R-:W4:Y:S04]  /*0380*/  @!P0 LDG.E R21, desc[UR4][R10.64+0x4] ;  /* 0x000004040a158981 */ /* 0x000f28000c1e1900 */
[----:B------:R-:W4:Y:S04]  /*0390*/  @!P0 LDG.E R23, desc[UR4][R10.64+0xc] ;  /* 0x00000c040a178981 */ /* 0x000f28000c1e1900 */
[----:B------:R-:W4:Y:S04]  /*03a0*/  @P1 LDG.E R25, desc[UR4][R10.64+0x18] ;  /* 0x000018040a191981 */ /* 0x000f28000c1e1900 */
[----:B------:R-:W4:Y:S04]  /*03b0*/  @P3 LDG.E R28, desc[UR4][R10.64+0x3c] ;  /* 0x00003c040a1c3981 */ /* 0x000f28000c1e1900 */
[----:B------:R-:W4:Y:S01]  /*03c0*/  @P6 LDG.E R27, desc[UR4][R10.64+0x7c] ;  /* 0x00007c040a1b6981 */ /* 0x000f22000c1e1900 */
[----:B--2---:R-:W-:-:S03]  /*03d0*/  @!P0 LOP3.LUT R15, R15, R18, RZ, 0x3c, !PT ;  /* 0x000000120f0f8212 */ /* 0x004fc600078e3cff */
[----:B------:R-:W2:Y:S01]  /*03e0*/  @!P0 LDG.E R18, desc[UR4][R10.64+0x8] ;  /* 0x000008040a128981 */ /* 0x000ea2000c1e1900 */
[----:B---3--:R-:W-:-:S03]  /*03f0*/  @!P0 LOP3.LUT R3, R3, R20, RZ, 0x3c, !PT ;  /* 0x0000001403038212 */ /* 0x008fc600078e3cff */
[----:B------:R-:W3:Y:S01]  /*0400*/  @P1 LDG.E R20, desc[UR4][R10.64+0x24] ;  /* 0x000024040a141981 */ /* 0x000ee2000c1e1900 */
[----:B----4-:R-:W-:-:S03]  /*0410*/  @P1 LOP3.LUT R15, R15, R22, RZ, 0x3c, !PT ;  /* 0x000000160f0f1212 */ /* 0x010fc600078e3cff */
[----:B------:R-:W4:Y:S01]  /*0420*/  @P2 LDG.E R22, desc[UR4][R10.64+0x38] ;  /* 0x000038040a162981 */ /* 0x000f22000c1e1900 */
[----:B------:R-:W-:-:S03]  /*0430*/  @P2 LOP3.LUT R15, R15, R26, RZ, 0x3c, !PT ;  /* 0x0000001a0f0f2212 */ /* 0x000fc600078e3cff */
[----:B------:R-:W4:Y:S01]  /*0440*/  @P4 LDG.E R26, desc[UR4][R10.64+0x50] ;  /* 0x000050040a1a4981 */ /* 0x000f22000c1e1900 */
[----:B------:R-:W-:-:S03]  /*0450*/  @!P0 LOP3.LUT R4, R4, R21, RZ, 0x3c, !PT ;  /* 0x0000001504048212 */ /* 0x000fc600078e3cff */
[----:B------:R-:W4:Y:S01]  /*0460*/  @P1 LDG.E R21, desc[UR4][R10.64+0x20] ;  /* 0x000020040a151981 */ /* 0x000f22000c1e1900 */
[----:B------:R-:W-:-:S03]  /*0470*/  @!P0 LOP3.LUT R2, R2, R23, RZ, 0x3c, !PT ;  /* 0x0000001702028212 */ /* 0x000fc600078e3cff */
[----:B------:R-:W4:Y:S01]  /*0480*/  @P2 LDG.E R23, desc[UR4][R10.64+0x2c] ;  /* 0x00002c040a172981 */ /* 0x000f22000c1e1900 */
[----:B------:R-:W-:-:S03]  /*0490*/  @P1 LOP3.LUT R4, R4, R25, RZ, 0x3c, !PT ;  /* 0x0000001904041212 */ /* 0x000fc600078e3cff */
[----:B------:R-:W4:Y:S01]  /*04a0*/  @P2 LDG.E R25, desc[UR4][R10.64+0x34] ;  /* 0x000034040a192981 */ /* 0x000f22000c1e1900 */
[----:B--2---:R-:W-:-:S03]  /*04b0*/  @!P0 LOP3.LUT R5, R5, R18, RZ, 0x3c, !PT ;  /* 0x0000001205058212 */ /* 0x004fc600078e3cff */
[----:B------:R-:W2:Y:S01]  /*04c0*/  @P1 LDG.E R18, desc[UR4][R10.64+0x1c] ;  /* 0x00001c040a121981 */ /* 0x000ea2000c1e1900 */
[----:B---3--:R-:W-:-:S03]  /*04d0*/  @P1 LOP3.LUT R3, R3, R20, RZ, 0x3c, !PT ;  /* 0x0000001403031212 */ /* 0x008fc600078e3cff */
[----:B------:R-:W3:Y:S01]  /*04e0*/  @P2 LDG.E R20, desc[UR4][R10.64+0x30] ;  /* 0x000030040a142981 */ /* 0x000ee2000c1e1900 */
[----:B----4-:R-:W-:-:S03]  /*04f0*/  @P2 LOP3.LUT R3, R3, R22, RZ, 0x3c, !PT ;  /* 0x0000001603032212 */ /* 0x010fc600078e3cff */
[----:B------:R-:W4:Y:S01]  /*0500*/  @P3 LDG.E R22, desc[UR4][R10.64+0x4c] ;  /* 0x00004c040a163981 */ /* 0x000f22000c1e1900 */
[----:B------:R-:W-:-:S04]  /*0510*/  @P3 LOP3.LUT R15, R15, R28, RZ, 0x3c, !PT ;  /* 0x0000001c0f0f3212 */ /* 0x000fc800078e3cff */
[----:B------:R-:W-:Y:S02]  /*0520*/  @P4 LOP3.LUT R15, R15, R26, RZ, 0x3c, !PT ;  /* 0x0000001a0f0f4212 */ /* 0x000fe400078e3cff */
[----:B------:R-:W-:Y:S01]  /*0530*/  @P1 LOP3.LUT R2, R2, R21, RZ, 0x3c, !PT ;  /* 0x0000001502021212 */ /* 0x000fe200078e3cff */
[----:B------:R-:W4:Y:S04]  /*0540*/  @P5 LDG.E R26, desc[UR4][R10.64+0x64] ;  /* 0x000064040a1a5981 */ /* 0x000f28000c1e1900 */
[----:B------:R-:W4:Y:S01]  /*0550*/  @P3 LDG.E R21, desc[UR4][R10.64+0x40] ;  /* 0x000040040a153981 */ /* 0x000f22000c1e1900 */
[----:B------:R-:W-:Y:S02]  /*0560*/  @P2 LOP3.LUT R4, R4, R23, RZ, 0x3c, !PT ;  /* 0x0000001704042212 */ /* 0x000fe400078e3cff */
[----:B------:R-:W-:Y:S01]  /*0570*/  @P2 LOP3.LUT R2, R2, R25, RZ, 0x3c, !PT ;  /* 0x0000001902022212 */ /* 0x000fe200078e3cff */
[----:B------:R-:W4:Y:S04]  /*0580*/  @P3 LDG.E R23, desc[UR4][R10.64+0x48] ;  /* 0x000048040a173981 */ /* 0x000f28000c1e1900 */
[----:B------:R-:W4:Y:S01]  /*0590*/  @P4 LDG.E R25, desc[UR4][R10.64+0x54] ;  /* 0x000054040a194981 */ /* 0x000f22000c1e1900 */
[----:B--2---:R-:W-:-:S03]  /*05a0*/  @P1 LOP3.LUT R5, R5, R18, RZ, 0x3c, !PT ;  /* 0x0000001205051212 */ /* 0x004fc600078e3cff */
[----:B------:R-:W2:Y:S01]  /*05b0*/  @P3 LDG.E R18, desc[UR4][R10.64+0x44] ;  /* 0x000044040a123981 */ /* 0x000ea2000c1e1900 */
[----:B---3--:R-:W-:-:S03]  /*05c0*/  @P2 LOP3.LUT R5, R5, R20, RZ, 0x3c, !PT ;  /* 0x0000001405052212 */ /* 0x008fc600078e3cff */
[----:B------:R-:W3:Y:S01]  /*05d0*/  @P4 LDG.E R20, desc[UR4][R10.64+0x58] ;  /* 0x000058040a144981 */ /* 0x000ee2000c1e1900 */
[----:B----4-:R-:W-:-:S03]  /*05e0*/  @P3 LOP3.LUT R3, R3, R22, RZ, 0x3c, !PT ;  /* 0x0000001603033212 */ /* 0x010fc600078e3cff */
[----:B------:R-:W4:Y:S01]  /*05f0*/  @P4 LDG.E R22, desc[UR4][R10.64+0x60] ;  /* 0x000060040a164981 */ /* 0x000f22000c1e1900 */
[----:B------:R-:W-:Y:S02]  /*0600*/  LOP3.LUT P0, RZ, R24, 0x80, RZ, 0xc0, !PT ;  /* 0x0000008018ff7812 */ /* 0x000fe4000780c0ff */
[----:B------:R-:W-:Y:S02]  /*0610*/  @P5 LOP3.LUT R15, R15, R26, RZ, 0x3c, !PT ;  /* 0x0000001a0f0f5212 */ /* 0x000fe400078e3cff */
[----:B------:R-:W4:Y:S01]  /*0620*/  @P6 LDG.E R26, desc[UR4][R10.64+0x78] ;  /* 0x000078040a1a6981 */ /* 0x000f22000c1e1900 */
[----:B------:R-:W-:-:S03]  /*0630*/  @P3 LOP3.LUT R4, R4, R21, RZ, 0x3c, !PT ;  /* 0x0000001504043212 */ /* 0x000fc600078e3cff */
[----:B------:R-:W4:Y:S01]  /*0640*/  @P4 LDG.E R21, desc[UR4][R10.64+0x5c] ;  /* 0x00005c040a154981 */ /* 0x000f22000c1e1900 */
[----:B------:R-:W-:-:S03]  /*0650*/  @P3 LOP3.LUT R2, R2, R23, RZ, 0x3c, !PT ;  /* 0x0000001702023212 */ /* 0x000fc600078e3cff */
[----:B------:R-:W4:Y:S01]  /*0660*/  @P5 LDG.E R23, desc[UR4][R10.64+0x68] ;  /* 0x000068040a175981 */ /* 0x000f22000c1e1900 */
[----:B------:R-:W-:-:S03]  /*0670*/  @P4 LOP3.LUT R4, R4, R25, RZ, 0x3c, !PT ;  /* 0x0000001904044212 */ /* 0x000fc600078e3cff */
[----:B------:R-:W4:Y:S01]  /*0680*/  @P5 LDG.E R25, desc[UR4][R10.64+0x70] ;  /* 0x000070040a195981 */ /* 0x000f22000c1e1900 */
[----:B--2---:R-:W-:-:S03]  /*0690*/  @P3 LOP3.LUT R5, R5, R18, RZ, 0x3c, !PT ;  /* 0x0000001205053212 */ /* 0x004fc600078e3cff */
[----:B------:R-:W2:Y:S01]  /*06a0*/  @P5 LDG.E R18, desc[UR4][R10.64+0x6c] ;  /* 0x00006c040a125981 */ /* 0x000ea2000c1e1900 */
[----:B---3--:R-:W-:-:S03]  /*06b0*/  @P4 LOP3.LUT R5, R5, R20, RZ, 0x3c, !PT ;  /* 0x0000001405054212 */ /* 0x008fc600078e3cff */
[----:B------:R-:W3:Y:S01]  /*06c0*/  @P5 LDG.E R20, desc[UR4][R10.64+0x74] ;  /* 0x000074040a145981 */ /* 0x000ee2000c1e1900 */
[----:B----4-:R-:W-:-:S03]  /*06d0*/  @P4 LOP3.LUT R3, R3, R22, RZ, 0x3c, !PT ;  /* 0x0000001603034212 */ /* 0x010fc600078e3cff */
[----:B------:R-:W4:Y:S01]  /*06e0*/  @P0 LDG.E R22, desc[UR4][R10.64+0x8c] ;  /* 0x00008c040a160981 */ /* 0x000f22000c1e1900 */
[----:B------:R-:W-:-:S03]  /*06f0*/  @P6 LOP3.LUT R15, R15, R26, RZ, 0x3c, !PT ;  /* 0x0000001a0f0f6212 */ /* 0x000fc600078e3cff */
        /* <DEDUP_REMOVED lines=13> */
[----:B------:R-:W-:Y:S02]  /*07d0*/  @P6 LOP3.LUT R4, R4, R27, RZ, 0x3c, !PT ;  /* 0x0000001b04046212 */ /* 0x000fe400078e3cff */
[----:B------:R-:W-:Y:S02]  /*07e0*/  @P6 LOP3.LUT R2, R2, R21, RZ, 0x3c, !PT ;  /* 0x0000001502026212 */ /* 0x000fe400078e3cff */
[----:B------:R-:W-:Y:S02]  /*07f0*/  @P0 LOP3.LUT R4, R4, R23, RZ, 0x3c, !PT ;  /* 0x0000001704040212 */ /* 0x000fe400078e3cff */
[----:B------:R-:W-:Y:S02]  /*0800*/  @P0 LOP3.LUT R2, R2, R25, RZ, 0x3c, !PT ;  /* 0x0000001902020212 */ /* 0x000fe400078e3cff */
[----:B--2---:R-:W-:Y:S02]  /*0810*/  @P6 LOP3.LUT R5, R5, R18, RZ, 0x3c, !PT ;  /* 0x0000001205056212 */ /* 0x004fe400078e3cff */
[----:B---3--:R-:W-:-:S02]  /*0820*/  @P6 LOP3.LUT R3, R3, R20, RZ, 0x3c, !PT ;  /* 0x0000001403036212 */ /* 0x008fc400078e3cff */
[----:B----4-:R-:W-:Y:S02]  /*0830*/  @P0 LOP3.LUT R5, R5, R22, RZ, 0x3c, !PT ;  /* 0x0000001605050212 */ /* 0x010fe400078e3cff */
[----:B------:R-:W-:Y:S02]  /*0840*/  @P0 LOP3.LUT R3, R3, R26, RZ, 0x3c, !PT ;  /* 0x0000001a03030212 */ /* 0x000fe400078e3cff */
[----:B------:R-:W-:-:S13]  /*0850*/  R2P PR, R24.B1, 0x7f ;  /* 0x0000007f18007804 */ /* 0x000fda0000001000 */
[----:B------:R-:W2:Y:S04]  /*0860*/  @P0 LDG.E R18, desc[UR4][R10.64+0xa0] ;  /* 0x0000a0040a120981 */ /* 0x000ea8000c1e1900 */
[----:B------:R-:W3:Y:S04]  /*0870*/  @P1 LDG.E R22, desc[UR4][R10.64+0xb4] ;  /* 0x0000b4040a161981 */ /* 0x000ee8000c1e1900 */
[----:B------:R-:W4:Y:S04]  /*0880*/  @P2 LDG.E R26, desc[UR4][R10.64+0xc8] ;  /* 0x0000c8040a1a2981 */ /* 0x000f28000c1e1900 */
[----:B------:R-:W4:Y:S04]  /*0890*/  @P3 LDG.E R28, desc[UR4][R10.64+0xdc] ;  /* 0x0000dc040a1c3981 */ /* 0x000f28000c1e1900 */
[----:B------:R-:W4:Y:S04]  /*08a0*/  @P0 LDG.E R23, desc[UR4][R10.64+0xa4] ;  /* 0x0000a4040a170981 */ /* 0x000f28000c1e1900 */
[----:B------:R-:W4:Y:S04]  /*08b0*/  @P0 LDG.E R20, desc[UR4][R10.64+0xa8] ;  /* 0x0000a8040a140981 */ /* 0x000f28000c1e1900 */
[----:B------:R-:W4:Y:S04]  /*08c0*/  @P4 LDG.E R25, desc[UR4][R10.64+0xf0] ;  /* 0x0000f0040a194981 */ /* 0x000f28000c1e1900 */
        /* <DEDUP_REMOVED lines=21> */
[----:B------:R-:W-:Y:S02]  /*0a20*/  LOP3.LUT P0, RZ, R24, 0x8000, RZ, 0xc0, !PT ;  /* 0x0000800018ff7812 */ /* 0x000fe4000780c0ff */
[----:B----4-:R-:W-:Y:S01]  /*0a30*/  @P5 LOP3.LUT R15, R15, R26, RZ, 0x3c, !PT ;  /* 0x0000001a0f0f5212 */ /* 0x010fe200078e3cff */
[----:B------:R-:W4:Y:S04]  /*0a40*/  @P3 LDG.E R24, desc[UR4][R10.64+0xe4] ;  /* 0x0000e4040a183981 */ /* 0x000f28000c1e1900 */
[----:B------:R-:W2:Y:S01]  /*0a50*/  @P6 LDG.E R26, desc[UR4][R10.64+0x118] ;  /* 0x000118040a1a6981 */ /* 0x000ea2000c1e1900 */
        /* <DEDUP_REMOVED lines=8> */
[----:B---3--:R-:W-:-:S03]  /*0ae0*/  @P2 LOP3.LUT R3, R3, R22, RZ, 0x3c, !PT ;  /* 0x0000001603032212 */ /* 0x008fc600078e3cff */
[----:B------:R-:W3:Y:S01]  /*0af0*/  @P4 LDG.E R22, desc[UR4][R10.64+0x100] ;  /* 0x000100040a164981 */ /* 0x000ee2000c1e1900 */
[----:B--2---:R-:W-:-:S03]  /*0b00*/  @P6 LOP3.LUT R15, R15, R26, RZ, 0x3c, !PT ;  /* 0x0000001a0f0f6212 */ /* 0x004fc600078e3cff */
[----:B------:R-:W2:Y:S01]  /*0b10*/  @P0 LDG.E R26, desc[UR4][R10.64+0x12c] ;  /* 0x00012c040a1a0981 */ /* 0x000ea2000c1e1900 */
[----:B----4-:R-:W-:-:S03]  /*0b20*/  @P2 LOP3.LUT R2, R2, R23, RZ, 0x3c, !PT ;  /* 0x0000001702022212 */ /* 0x010fc600078e3cff */
[----:B------:R-:W4:Y:S01]  /*0b30*/  @P4 LDG.E R23, desc[UR4][R10.64+0xfc] ;  /* 0x0000fc040a174981 */ /* 0x000f22000c1e1900 */
[----:B------:R-:W-:-:S03]  /*0b40*/  @P2 LOP3.LUT R5, R5, R20, RZ, 0x3c, !PT ;  /* 0x0000001405052212 */ /* 0x000fc600078e3cff */
[----:B------:R-:W4:Y:S01]  /*0b50*/  @P4 LDG.E R20, desc[UR4][R10.64+0xf8] ;  /* 0x0000f8040a144981 */ /* 0x000f22000c1e1900 */
[----:B------:R-:W-:Y:S02]  /*0b60*/  @P3 LOP3.LUT R2, R2, R27, RZ, 0x3c, !PT ;  /* 0x0000001b02023212 */ /* 0x000fe400078e3cff */
[----:B------:R-:W-:Y:S01]  /*0b70*/  @P3 LOP3.LUT R4, R4, R25, RZ, 0x3c, !PT ;  /* 0x0000001904043212 */ /* 0x000fe200078e3cff */
[----:B------:R-:W4:Y:S01]  /*0b80*/  @P5 LDG.E R27, desc[UR4][R10.64+0x110] ;  /* 0x000110040a1b5981 */ /* 0x000f22000c1e1900 */
[----:B------:R-:W-:-:S03]  /*0b90*/  @P3 LOP3.LUT R5, R5, R24, RZ, 0x3c, !PT ;  /* 0x0000001805053212 */ /* 0x000fc600078e3cff */
[----:B------:R-:W4:Y:S04]  /*0ba0*/  @P5 LDG.E R25, desc[UR4][R10.64+0x108] ;  /* 0x000108040a195981 */ /* 0x000f28000c1e1900 */
        /* <DEDUP_REMOVED lines=19> */
[----:B------:R-:W-:-:S05]  /*0ce0*/  VIADD R19, R19, 0x10 ;  /* 0x0000001013137836 */ /* 0x000fca0000000000 */
[----:B------:R-:W-:Y:S02]  /*0cf0*/  ISETP.NE.AND P1, PT, R19, 0x20, PT ;  /* 0x000000201300780c */ /* 0x000fe40003f25270 */
[----:B------:R-:W-:Y:S02]  /*0d00*/  @P5 LOP3.LUT R3, R3, R18, RZ, 0x3c, !PT ;  /* 0x0000001203035212 */ /* 0x000fe400078e3cff */
[----:B------:R-:W-:Y:S02]  /*0d10*/  @P6 LOP3.LUT R4, R4, R21, RZ, 0x3c, !PT ;  /* 0x0000001504046212 */ /* 0x000fe400078e3cff */
[----:B---3--:R-:W-:-:S04]  /*0d20*/  @P6 LOP3.LUT R3, R3, R22, RZ, 0x3c, !PT ;  /* 0x0000001603036212 */ /* 0x008fc800078e3cff */
[----:B--2---:R-:W-:Y:S02]  /*0d30*/  @P0 LOP3.LUT R3, R3, R26, RZ, 0x3c, !PT ;  /* 0x0000001a03030212 */ /* 0x004fe400078e3cff */
[----:B----4-:R-:W-:Y:S02]  /*0d40*/  @P6 LOP3.LUT R2, R2, R23, RZ, 0x3c, !PT ;  /* 0x0000001702026212 */ /* 0x010fe400078e3cff */
[----:B------:R-:W-:Y:S02]  /*0d50*/  @P6 LOP3.LUT R5, R5, R20, RZ, 0x3c, !PT ;  /* 0x0000001405056212 */ /* 0x000fe400078e3cff */
[----:B------:R-:W-:Y:S02]  /*0d60*/  @P0 LOP3.LUT R2, R2, R27, RZ, 0x3c, !PT ;  /* 0x0000001b02020212 */ /* 0x000fe400078e3cff */
[----:B------:R-:W-:Y:S02]  /*0d70*/  @P0 LOP3.LUT R4, R4, R25, RZ, 0x3c, !PT ;  /* 0x0000001904040212 */ /* 0x000fe400078e3cff */
[----:B------:R-:W-:Y:S01]  /*0d80*/  @P0 LOP3.LUT R5, R5, R24, RZ, 0x3c, !PT ;  /* 0x0000001805050212 */ /* 0x000fe200078e3cff */
[----:B------:R-:W-:Y:S06]  /*0d90*/  @P1 BRA `(.L_x_23) ;  /* 0xfffffff400481947 */ /* 0x000fec000383ffff */
[----:B------:R-:W-:-:S05]  /*0da0*/  VIADD R17, R17, 0x1 ;  /* 0x0000000111117836 */ /* 0x000fca0000000000 */
[----:B------:R-:W-:-:S13]  /*0db0*/  ISETP.NE.AND P0, PT, R17, 0x5, PT ;  /* 0x000000051100780c */ /* 0x000fda0003f05270 */
[----:B------:R-:W-:Y:S05]  /*0dc0*/  @P0 BRA `(.L_x_24) ;  /* 0xfffffff400300947 */ /* 0x000fea000383ffff */
[----:B------:R1:W-:Y:S01]  /*0dd0*/  STG.E.64 desc[UR4][R6.64+0x8], R4 ;  /* 0x0000080406007986 */ /* 0x0003e2000c101b04 */
[----:B------:R-:W-:Y:S01]  /*0de0*/  VIADD R14, R14, 0x1 ;  /* 0x000000010e0e7836 */ /* 0x000fe20000000000 */
[----:B------:R-:W-:Y:S02]  /*0df0*/  LOP3.LUT R11, R13, 0x3, RZ, 0xc0, !PT ;  /* 0x000000030d0b7812 */ /* 0x000fe400078ec0ff */
[----:B------:R1:W-:Y:S02]  /*0e00*/  STG.E.64 desc[UR4][R6.64+0x10], R2 ;  /* 0x0000100206007986 */ /* 0x0003e4000c101b04 */
[----:B------:R-:W-:Y:S02]  /*0e10*/  ISETP.GE.U32.AND P0, PT, R14, R11, PT ;  /* 0x0000000b0e00720c */ /* 0x000fe40003f06070 */
[----:B------:R1:W-:Y:S11]  /*0e20*/  STG.E desc[UR4][R6.64+0x4], R15 ;  /* 0x0000040f06007986 */ /* 0x0003f6000c101904 */
[----:B------:R-:W-:Y:S05]  /*0e30*/  @!P0 BRA `(.L_x_25) ;  /* 0xfffffff400048947 */ /* 0x000fea000383ffff */
.L_x_22:
[----:B------:R-:W-:Y:S05]  /*0e40*/  BSYNC.RECONVERGENT B1 ;  /* 0x0000000000017941 */ /* 0x000fea0003800200 */
.L_x_21:
[C---:B------:R-:W-:Y:S01]  /*0e50*/  ISETP.GT.U32.AND P0, PT, R13.reuse, 0x3, PT ;  /* 0x000000030d00780c */ /* 0x040fe20003f04070 */
[----:B------:R-:W-:Y:S01]  /*0e60*/  VIADD R12, R12, 0x1 ;  /* 0x000000010c0c7836 */ /* 0x000fe20000000000 */
[--C-:B------:R-:W-:Y:S02]  /*0e70*/  SHF.R.U64 R13, R13, 0x2, R0.reuse ;  /* 0x000000020d0d7819 */ /* 0x100fe40000001200 */
[----:B------:R-:W-:Y:S02]  /*0e80*/  ISETP.GT.U32.AND.EX P0, PT, R0, RZ, PT, P0 ;  /* 0x000000ff0000720c */ /* 0x000fe40003f04100 */
[----:B------:R-:W-:-:S11]  /*0e90*/  SHF.R.U32.HI R0, RZ, 0x2, R0 ;  /* 0x00000002ff007819 */ /* 0x000fd60000011600 */
[----:B------:R-:W-:Y:S05]  /*0ea0*/  @P0 BRA `(.L_x_26) ;  /* 0xfffffff000c80947 */ /* 0x000fea000383ffff */
.L_x_20:
[----:B------:R-:W-:Y:S05]  /*0eb0*/  BSYNC.RECONVERGENT B0 ;  /* 0x0000000000007941 */ /* 0x000fea0003800200 */
.L_x_19:
[----:B------:R-:W-:Y:S04]  /*0ec0*/  STG.E.64 desc[UR4][R6.64+0x18], RZ ;  /* 0x000018ff06007986 */ /* 0x000fe8000c101b04 */
[----:B------:R-:W-:Y:S04]  /*0ed0*/  STG.E desc[UR4][R6.64+0x20], RZ ;  /* 0x000020ff06007986 */ /* 0x000fe8000c101904 */
[----:B------:R-:W-:Y:S01]  /*0ee0*/  STG.E.64 desc[UR4][R6.64+0x28], RZ ;  /* 0x000028ff06007986 */ /* 0x000fe2000c101b04 */
[----:B------:R-:W-:Y:S05]  /*0ef0*/  EXIT ;  /* 0x000000000000794d */ /* 0x000fea0003800000 */
.L_x_27:
        /* <DEDUP_REMOVED lines=16> */
.L_x_31:


//--------------------- .nv.global.init           --------------------------
	.section	.nv.global.init,"aw",@progbits
	.align	4
.nv.global.init:
	.type		mrg32k3aM1SubSeq,@object
	.size		mrg32k3aM1SubSeq,(mrg32k3aM2SubSeq - mrg32k3aM1SubSeq)
mrg32k3aM1SubSeq:
        /*0000*/ 	.byte	0x0b, 0xcc, 0xee, 0x04, 0x73, 0x29, 0x8b, 0x6f, 0xf6, 0x53, 0x03, 0xf6, 0x23, 0xf6, 0xea, 0xda
        /* <DEDUP_REMOVED lines=125> */
	.type		mrg32k3aM2SubSeq,@object
	.size		mrg32k3aM2SubSeq,(mrg32k3aM1 - mrg32k3aM2SubSeq)
mrg32k3aM2SubSeq:
        /* <DEDUP_REMOVED lines=126> */
	.type		mrg32k3aM1,@object
	.size		mrg32k3aM1,(mrg32k3aM1Seq - mrg32k3aM1)
mrg32k3aM1:
        /* <DEDUP_REMOVED lines=144> */
	.type		mrg32k3aM1Seq,@object
	.size		mrg32k3aM1Seq,(mrg32k3aM2 - mrg32k3aM1Seq)
mrg32k3aM1Seq:
        /* <DEDUP_REMOVED lines=144> */
	.type		mrg32k3aM2,@object
	.size		mrg32k3aM2,(mrg32k3aM2Seq - mrg32k3aM2)
mrg32k3aM2:
        /* <DEDUP_REMOVED lines=144> */
	.type		mrg32k3aM2Seq,@object
	.size		mrg32k3aM2Seq,(precalc_xorwow_matrix - mrg32k3aM2Seq)
mrg32k3aM2Seq:
        /* <DEDUP_REMOVED lines=144> */
	.type		precalc_xorwow_matrix,@object
	.size		precalc_xorwow_matrix,(precalc_xorwow_offset_matrix - precalc_xorwow_matrix)
precalc_xorwow_matrix:
        /* <DEDUP_REMOVED lines=6400> */
	.type		precalc_xorwow_offset_matrix,@object
	.size		precalc_xorwow_offset_matrix,(.L_1 - precalc_xorwow_offset_matrix)
precalc_xorwow_offset_matrix:
        /* <DEDUP_REMOVED lines=6400> */
.L_1:


//--------------------- .nv.shared._Z16reduction_kernelPfS_i --------------------------
	.section	.nv.shared._Z16reduction_kernelPfS_i,"aw",@nobits
	.sectionflags	@""
	.align	16
	.zero		1024


//--------------------- .nv.shared.reserved.0     --------------------------
	.section	.nv.shared.reserved.0,"aw",@nobits
	.weak		__nv_reservedSMEM_offset_0_alias
	.size		__nv_reservedSMEM_offset_0_alias, 0, 64
	.other		__nv_reservedSMEM_offset_0_alias,@"STO_CUDA_RESERVED_SHARED STV_DEFAULT"
__nv_reservedSMEM_offset_0_alias:
	.zero		0
	.zero		64


//--------------------- .nv.shared._Z19heston_euler_kernelPfP17curandStateXORWOWi --------------------------
	.section	.nv.shared._Z19heston_euler_kernelPfP17curandStateXORWOWi,"aw",@nobits
	.sectionflags	@""
	.align	16
	.zero		1024


//--------------------- .nv.shared._Z15init_rng_kernelP17curandStateXORWOWm --------------------------
	.section	.nv.shared._Z15init_rng_kernelP17curandStateXORWOWm,"aw",@nobits
	.sectionflags	@""
	.align	16
	.zero		1024


//--------------------- .nv.constant0._Z16reduction_kernelPfS_i --------------------------
	.section	.nv.constant0._Z16reduction_kernelPfS_i,"a",@progbits
	.sectionflags	@""
	.align	4
.nv.constant0._Z16reduction_kernelPfS_i:
	.zero		916


//--------------------- .nv.constant0._Z19heston_euler_kernelPfP17curandStateXORWOWi --------------------------
	.section	.nv.constant0._Z19heston_euler_kernelPfP17curandStateXORWOWi,"a",@progbits
	.sectionflags	@""
	.align	4
.nv.constant0._Z19heston_euler_kernelPfP17curandStateXORWOWi:
	.zero		916


//--------------------- .nv.constant0._Z15init_rng_kernelP17curandStateXORWOWm --------------------------
	.section	.nv.constant0._Z15init_rng_kernelP17curandStateXORWOWm,"a",@progbits
	.sectionflags	@""
	.align	4
.nv.constant0._Z15init_rng_kernelP17curandStateXORWOWm:
	.zero		912


//--------------------- SYMBOLS --------------------------

	.type		.nv.reservedSmem.offset0,@object
	.size		.nv.reservedSmem.offset0,0x4
	.type		.nv.reservedSmem.cap,@object
	.size		.nv.reservedSmem.cap,0x4
